	.target	sm_100a

	.elftype	@"ET_EXEC"


//--------------------- .note.nv.tkinfo           --------------------------
	.section	.note.nv.tkinfo,"",@"SHT_NOTE"
	.sectionflags	@"SHF_NOTE_NV_TKINFO"
	.tkinfo
        /*0018*/ 	.word	0x00000002
        /*0030*/ 	.string	""
        /*0030*/ 	.string	"ptxas"
        /*0030*/ 	.string	"Cuda compilation tools, release 13.0, V13.0.88"
        /*0030*/ 	.string	"Build cuda_13.0.r13.0/compiler.36424714_0"
        /*0030*/ 	.string	"-arch sm_100a -m 64 "



//--------------------- .note.nv.cuinfo           --------------------------
	.section	.note.nv.cuinfo,"",@"SHT_NOTE"
	.sectionflags	@"SHF_NOTE_NV_CUINFO"
        /*0018*/ 	.short	0x0002
        /*001a*/ 	.short	0x0064
        /*001c*/ 	.short	0x0082
	.zero		2


//--------------------- .nv.info                  --------------------------
	.section	.nv.info,"",@"SHT_CUDA_INFO"
	.align	4


	//----- nvinfo : EIATTR_REGCOUNT
	.align		4
        /*0000*/ 	.byte	0x04, 0x2f
        /*0002*/ 	.short	(.L_19 - .L_18)
	.align		4
.L_18:
        /*0004*/ 	.word	index@(_ZN7cutlass13device_kernelINS_4gemm6kernel13GemmUniversalIN4cute5tupleIJiiiiEEENS1_10collective13CollectiveMmaINS1_35MainloopSm100TmaUmmaWarpSpecializedILi4ELi2ELi4ENS5_IJNS4_1CILi2EEENSA_ILi1EEESC_EEEEENS5_IJNSA_ILi256EEENSA_ILi96EEENSA_ILi128EEEEEENS_10bfloat16_tENS5_IJlSC_lEEESJ_SK_NS4_8TiledMMAINS4_8MMA_AtomIJNS4_26SM100_MMA_F16BF16_2x1SM_SSISJ_SJ_fLi256ELi96ELNS4_4UMMA5MajorE0ELSP_0ELNSO_7ScaleInE0ELSQ_0EEEEEENS4_6LayoutINS5_IJSC_SC_SC_EEENS5_IJNSA_ILi0EEESV_SV_EEEEENS5_IJNS4_10UnderscoreESY_SY_EEEEENS4_18SM100_TMA_2SM_LOADENS4_14ComposedLayoutINS4_7SwizzleILi3ELi4ELi3EEENS4_18smem_ptr_flag_bitsILi16EEENST_INS5_IJNSA_ILi8EEENSA_ILi64EEEEEENS5_IJS18_SC_EEEEEEEvNS4_8identityES11_S1C_vS1D_EENS_8epilogue10collective18CollectiveEpilogueINS1F_23Sm100TmaWarpSpecializedILi3ELi2ELi32ELb1ELb0EEEJNS5_IJSH_SG_SH_EEENS5_IJNST_ISH_SC_EENST_INSA_ILi32EEESC_EEEEESJ_SK_SJ_SK_NS1F_6fusion15FusionCallbacksIS1J_NS1P_17LinearCombinationISJ_fSJ_fLNS_15FloatRoundStyleE2EEES1K_S1O_JEEENS4_5SM1004TMEM4LOAD26SM100_TMEM_LOAD_32dp32b32xENS4_13SM90_TMA_LOADENS12_INS13_ILi2ELi4ELi3EEES16_NST_INS5_IJS17_S1M_EEENS5_IJS1M_SC_EEEEEEENS4_39AutoVectorizingCopyWithAssumedAlignmentILi128EEENS4_14SM90_TMA_STOREES24_S26_S26_EEEvvEEEEvNT_6ParamsE)
        /*0008*/ 	.word	0x00000073


	//----- nvinfo : EIATTR_FRAME_SIZE
	.align		4
.L_19:
        /*000c*/ 	.byte	0x04, 0x11
        /*000e*/ 	.short	(.L_21 - .L_20)
	.align		4
.L_20:
        /*0010*/ 	.word	index@($__internal_2_$__cuda_sm10x_tcgen05_guardrail_trap_unallocated_columns_being_dealloced)
        /*0014*/ 	.word	0x00000000


	//----- nvinfo : EIATTR_FRAME_SIZE
	.align		4
.L_21:
        /*0018*/ 	.byte	0x04, 0x11
        /*001a*/ 	.short	(.L_23 - .L_22)
	.align		4
.L_22:
        /*001c*/ 	.word	index@($__internal_1_$__cuda_sm10x_tcgen05_guardrail_trap_phase_invalid_during_alloc)
        /*0020*/ 	.word	0x00000000


	//----- nvinfo : EIATTR_FRAME_SIZE
	.align		4
.L_23:
        /*0024*/ 	.byte	0x04, 0x11
        /*0026*/ 	.short	(.L_25 - .L_24)
	.align		4
.L_24:
        /*0028*/ 	.word	index@($__internal_0_$__cuda_sm10x_tcgen05_guardrail_trap_col_being_dealloced_not_returned_by_alloc)
        /*002c*/ 	.word	0x00000000


	//----- nvinfo : EIATTR_FRAME_SIZE
	.align		4
.L_25:
        /*0030*/ 	.byte	0x04, 0x11
        /*0032*/ 	.short	(.L_27 - .L_26)
	.align		4
.L_26:
        /*0034*/ 	.word	index@(_ZN7cutlass13device_kernelINS_4gemm6kernel13GemmUniversalIN4cute5tupleIJiiiiEEENS1_10collective13CollectiveMmaINS1_35MainloopSm100TmaUmmaWarpSpecializedILi4ELi2ELi4ENS5_IJNS4_1CILi2EEENSA_ILi1EEESC_EEEEENS5_IJNSA_ILi256EEENSA_ILi96EEENSA_ILi128EEEEEENS_10bfloat16_tENS5_IJlSC_lEEESJ_SK_NS4_8TiledMMAINS4_8MMA_AtomIJNS4_26SM100_MMA_F16BF16_2x1SM_SSISJ_SJ_fLi256ELi96ELNS4_4UMMA5MajorE0ELSP_0ELNSO_7ScaleInE0ELSQ_0EEEEEENS4_6LayoutINS5_IJSC_SC_SC_EEENS5_IJNSA_ILi0EEESV_SV_EEEEENS5_IJNS4_10UnderscoreESY_SY_EEEEENS4_18SM100_TMA_2SM_LOADENS4_14ComposedLayoutINS4_7SwizzleILi3ELi4ELi3EEENS4_18smem_ptr_flag_bitsILi16EEENST_INS5_IJNSA_ILi8EEENSA_ILi64EEEEEENS5_IJS18_SC_EEEEEEEvNS4_8identityES11_S1C_vS1D_EENS_8epilogue10collective18CollectiveEpilogueINS1F_23Sm100TmaWarpSpecializedILi3ELi2ELi32ELb1ELb0EEEJNS5_IJSH_SG_SH_EEENS5_IJNST_ISH_SC_EENST_INSA_ILi32EEESC_EEEEESJ_SK_SJ_SK_NS1F_6fusion15FusionCallbacksIS1J_NS1P_17LinearCombinationISJ_fSJ_fLNS_15FloatRoundStyleE2EEES1K_S1O_JEEENS4_5SM1004TMEM4LOAD26SM100_TMEM_LOAD_32dp32b32xENS4_13SM90_TMA_LOADENS12_INS13_ILi2ELi4ELi3EEES16_NST_INS5_IJS17_S1M_EEENS5_IJS1M_SC_EEEEEEENS4_39AutoVectorizingCopyWithAssumedAlignmentILi128EEENS4_14SM90_TMA_STOREES24_S26_S26_EEEvvEEEEvNT_6ParamsE)
        /*0038*/ 	.word	0x00000000


	//----- nvinfo : EIATTR_MIN_STACK_SIZE
	.align		4
.L_27:
        /*003c*/ 	.byte	0x04, 0x12
        /*003e*/ 	.short	(.L_29 - .L_28)
	.align		4
.L_28:
        /*0040*/ 	.word	index@(_ZN7cutlass13device_kernelINS_4gemm6kernel13GemmUniversalIN4cute5tupleIJiiiiEEENS1_10collective13CollectiveMmaINS1_35MainloopSm100TmaUmmaWarpSpecializedILi4ELi2ELi4ENS5_IJNS4_1CILi2EEENSA_ILi1EEESC_EEEEENS5_IJNSA_ILi256EEENSA_ILi96EEENSA_ILi128EEEEEENS_10bfloat16_tENS5_IJlSC_lEEESJ_SK_NS4_8TiledMMAINS4_8MMA_AtomIJNS4_26SM100_MMA_F16BF16_2x1SM_SSISJ_SJ_fLi256ELi96ELNS4_4UMMA5MajorE0ELSP_0ELNSO_7ScaleInE0ELSQ_0EEEEEENS4_6LayoutINS5_IJSC_SC_SC_EEENS5_IJNSA_ILi0EEESV_SV_EEEEENS5_IJNS4_10UnderscoreESY_SY_EEEEENS4_18SM100_TMA_2SM_LOADENS4_14ComposedLayoutINS4_7SwizzleILi3ELi4ELi3EEENS4_18smem_ptr_flag_bitsILi16EEENST_INS5_IJNSA_ILi8EEENSA_ILi64EEEEEENS5_IJS18_SC_EEEEEEEvNS4_8identityES11_S1C_vS1D_EENS_8epilogue10collective18CollectiveEpilogueINS1F_23Sm100TmaWarpSpecializedILi3ELi2ELi32ELb1ELb0EEEJNS5_IJSH_SG_SH_EEENS5_IJNST_ISH_SC_EENST_INSA_ILi32EEESC_EEEEESJ_SK_SJ_SK_NS1F_6fusion15FusionCallbacksIS1J_NS1P_17LinearCombinationISJ_fSJ_fLNS_15FloatRoundStyleE2EEES1K_S1O_JEEENS4_5SM1004TMEM4LOAD26SM100_TMEM_LOAD_32dp32b32xENS4_13SM90_TMA_LOADENS12_INS13_ILi2ELi4ELi3EEES16_NST_INS5_IJS17_S1M_EEENS5_IJS1M_SC_EEEEEEENS4_39AutoVectorizingCopyWithAssumedAlignmentILi128EEENS4_14SM90_TMA_STOREES24_S26_S26_EEEvvEEEEvNT_6ParamsE)
        /*0044*/ 	.word	0x00000000
.L_29:


//--------------------- .nv.compat                --------------------------
	.section	.nv.compat,"",@"SHT_CUDA_COMPAT_INFO"
	.align	4
        /*0000*/ 	.byte	0x02, 0x09, 0x01, 0x00, 0x02, 0x02, 0x02, 0x00, 0x02, 0x05, 0x05, 0x00, 0x03, 0x07, 0x01, 0x01
        /*0010*/ 	.byte	0x02, 0x03, 0x01, 0x00, 0x02, 0x06, 0x01, 0x00, 0x04, 0x0b, 0x08, 0x00, 0x09, 0x00, 0x00, 0x00
        /*0020*/ 	.byte	0x00, 0x00, 0x00, 0x00


//--------------------- .nv.info._ZN7cutlass13device_kernelINS_4gemm6kernel13GemmUniversalIN4cute5tupleIJiiiiEEENS1_10collective13CollectiveMmaINS1_35MainloopSm100TmaUmmaWarpSpecializedILi4ELi2ELi4ENS5_IJNS4_1CILi2EEENSA_ILi1EEESC_EEEEENS5_IJNSA_ILi256EEENSA_ILi96EEENSA_ILi128EEEEEENS_10bfloat16_tENS5_IJlSC_lEEESJ_SK_NS4_8TiledMMAINS4_8MMA_AtomIJNS4_26SM100_MMA_F16BF16_2x1SM_SSISJ_SJ_fLi256ELi96ELNS4_4UMMA5MajorE0ELSP_0ELNSO_7ScaleInE0ELSQ_0EEEEEENS4_6LayoutINS5_IJSC_SC_SC_EEENS5_IJNSA_ILi0EEESV_SV_EEEEENS5_IJNS4_10UnderscoreESY_SY_EEEEENS4_18SM100_TMA_2SM_LOADENS4_14ComposedLayoutINS4_7SwizzleILi3ELi4ELi3EEENS4_18smem_ptr_flag_bitsILi16EEENST_INS5_IJNSA_ILi8EEENSA_ILi64EEEEEENS5_IJS18_SC_EEEEEEEvNS4_8identityES11_S1C_vS1D_EENS_8epilogue10collective18CollectiveEpilogueINS1F_23Sm100TmaWarpSpecializedILi3ELi2ELi32ELb1ELb0EEEJNS5_IJSH_SG_SH_EEENS5_IJNST_ISH_SC_EENST_INSA_ILi32EEESC_EEEEESJ_SK_SJ_SK_NS1F_6fusion15FusionCallbacksIS1J_NS1P_17LinearCombinationISJ_fSJ_fLNS_15FloatRoundStyleE2EEES1K_S1O_JEEENS4_5SM1004TMEM4LOAD26SM100_TMEM_LOAD_32dp32b32xENS4_13SM90_TMA_LOADENS12_INS13_ILi2ELi4ELi3EEES16_NST_INS5_IJS17_S1M_EEENS5_IJS1M_SC_EEEEEEENS4_39AutoVectorizingCopyWithAssumedAlignmentILi128EEENS4_14SM90_TMA_STOREES24_S26_S26_EEEvvEEEEvNT_6ParamsE --------------------------
	.section	.nv.info._ZN7cutlass13device_kernelINS_4gemm6kernel13GemmUniversalIN4cute5tupleIJiiiiEEENS1_10collective13CollectiveMmaINS1_35MainloopSm100TmaUmmaWarpSpecializedILi4ELi2ELi4ENS5_IJNS4_1CILi2EEENSA_ILi1EEESC_EEEEENS5_IJNSA_ILi256EEENSA_ILi96EEENSA_ILi128EEEEEENS_10bfloat16_tENS5_IJlSC_lEEESJ_SK_NS4_8TiledMMAINS4_8MMA_AtomIJNS4_26SM100_MMA_F16BF16_2x1SM_SSISJ_SJ_fLi256ELi96ELNS4_4UMMA5MajorE0ELSP_0ELNSO_7ScaleInE0ELSQ_0EEEEEENS4_6LayoutINS5_IJSC_SC_SC_EEENS5_IJNSA_ILi0EEESV_SV_EEEEENS5_IJNS4_10UnderscoreESY_SY_EEEEENS4_18SM100_TMA_2SM_LOADENS4_14ComposedLayoutINS4_7SwizzleILi3ELi4ELi3EEENS4_18smem_ptr_flag_bitsILi16EEENST_INS5_IJNSA_ILi8EEENSA_ILi64EEEEEENS5_IJS18_SC_EEEEEEEvNS4_8identityES11_S1C_vS1D_EENS_8epilogue10collective18CollectiveEpilogueINS1F_23Sm100TmaWarpSpecializedILi3ELi2ELi32ELb1ELb0EEEJNS5_IJSH_SG_SH_EEENS5_IJNST_ISH_SC_EENST_INSA_ILi32EEESC_EEEEESJ_SK_SJ_SK_NS1F_6fusion15FusionCallbacksIS1J_NS1P_17LinearCombinationISJ_fSJ_fLNS_15FloatRoundStyleE2EEES1K_S1O_JEEENS4_5SM1004TMEM4LOAD26SM100_TMEM_LOAD_32dp32b32xENS4_13SM90_TMA_LOADENS12_INS13_ILi2ELi4ELi3EEES16_NST_INS5_IJS17_S1M_EEENS5_IJS1M_SC_EEEEEEENS4_39AutoVectorizingCopyWithAssumedAlignmentILi128EEENS4_14SM90_TMA_STOREES24_S26_S26_EEEvvEEEEvNT_6ParamsE,"",@"SHT_CUDA_INFO"
	.sectionflags	@""
	.align	4


	//----- nvinfo : EIATTR_CUDA_API_VERSION
	.align		4
        /*0000*/ 	.byte	0x04, 0x37
        /*0002*/ 	.short	(.L_31 - .L_30)
.L_30:
        /*0004*/ 	.word	0x00000082


	//----- nvinfo : EIATTR_KPARAM_INFO
	.align		4
.L_31:
        /*0008*/ 	.byte	0x04, 0x17
        /*000a*/ 	.short	(.L_33 - .L_32)
.L_32:
        /*000c*/ 	.word	0x00000000
        /*0010*/ 	.short	0x0000
        /*0012*/ 	.short	0x0000
        /*0014*/ 	.byte	0x00, 0xf0, 0x01, 0x20


	//----- nvinfo : EIATTR_AT_ENTRY_FRAGMENTS
	.align		4
.L_33:
        /*0018*/ 	.byte	0x04, 0x4f
        /*001a*/ 	.short	(.L_35 - .L_34)


	//   ....[0]....
.L_34:
        /*001c*/ 	.word	0x00000007


	//----- nvinfo : EIATTR_RESERVED_SMEM_USED
	.align		4
.L_35:
        /*0020*/ 	.byte	0x01, 0x41
	.zero		2


	//----- nvinfo : EIATTR_SPARSE_MMA_MASK
	.align		4
        /*0024*/ 	.byte	0x03, 0x50
        /*0026*/ 	.short	0x0000


	//----- nvinfo : EIATTR_TCGEN05_2CTA_USED
	.align		4
        /*0028*/ 	.byte	0x01, 0x52
	.zero		2


	//----- nvinfo : EIATTR_MAXREG_COUNT
	.align		4
        /*002c*/ 	.byte	0x03, 0x1b
        /*002e*/ 	.short	0x00ff


	//----- nvinfo : EIATTR_NUM_BARRIERS
	.align		4
        /*0030*/ 	.byte	0x02, 0x4c
        /*0032*/ 	.byte	0x07
	.zero		1


	//----- nvinfo : EIATTR_EXTERNS
	.align		4
        /*0034*/ 	.byte	0x04, 0x0f
        /*0036*/ 	.short	(.L_37 - .L_36)


	//   ....[0]....
	.align		4
.L_36:
        /*0038*/ 	.word	index@(__assertfail)


	//----- nvinfo : EIATTR_MERCURY_ISA_VERSION
	.align		4
.L_37:
        /*003c*/ 	.byte	0x03, 0x5f
        /*003e*/ 	.short	0x0101


	//----- nvinfo : EIATTR_INT_WARP_WIDE_INSTR_OFFSETS
	.align		4
        /*0040*/ 	.byte	0x04, 0x31
        /*0042*/ 	.short	(.L_39 - .L_38)


	//   ....[0]....
.L_38:
        /*0044*/ 	.word	0x00000cf0


	//   ....[1]....
        /*0048*/ 	.word	0x00000d90


	//   ....[2]....
        /*004c*/ 	.word	0x00002240


	//   ....[3]....
        /*0050*/ 	.word	0x000042d0


	//   ....[4]....
        /*0054*/ 	.word	0x00004300


	//   ....[5]....
        /*0058*/ 	.word	0x00004350


	//   ....[6]....
        /*005c*/ 	.word	0x00004c60


	//   ....[7]....
        /*0060*/ 	.word	0x00004cc0


	//   ....[8]....
        /*0064*/ 	.word	0x00004dc0


	//   ....[9]....
        /*0068*/ 	.word	0x00004e50


	//   ....[10]....
        /*006c*/ 	.word	0x00005020


	//   ....[11]....
        /*0070*/ 	.word	0x00005180


	//----- nvinfo : EIATTR_COOP_GROUP_MASK_REGIDS
	.align		4
.L_39:
        /*0074*/ 	.byte	0x04, 0x29
        /*0076*/ 	.short	(.L_41 - .L_40)


	//   ....[0]....
.L_40:
        /*0078*/ 	.word	0xffffffff


	//   ....[1]....
        /*007c*/ 	.word	0xffffffff


	//   ....[2]....
        /*0080*/ 	.word	0xffffffff


	//   ....[3]....
        /*0084*/ 	.word	0xffffffff


	//   ....[4]....
        /*0088*/ 	.word	0xffffffff


	//   ....[5]....
        /*008c*/ 	.word	0xffffffff


	//   ....[6]....
        /*0090*/ 	.word	0xffffffff


	//   ....[7]....
        /*0094*/ 	.word	0xffffffff


	//   ....[8]....
        /*0098*/ 	.word	0xffffffff


	//   ....[9]....
        /*009c*/ 	.word	0xffffffff


	//   ....[10]....
        /*00a0*/ 	.word	0xffffffff


	//   ....[11]....
        /*00a4*/ 	.word	0xffffffff


	//   ....[12]....
        /*00a8*/ 	.word	0xffffffff


	//   ....[13]....
        /*00ac*/ 	.word	0xffffffff


	//----- nvinfo : EIATTR_COOP_GROUP_INSTR_OFFSETS
	.align		4
.L_41:
        /*00b0*/ 	.byte	0x04, 0x28
        /*00b2*/ 	.short	(.L_43 - .L_42)


	//   ....[0]....
.L_42:
        /*00b4*/ 	.word	0x000000c0


	//   ....[1]....
        /*00b8*/ 	.word	0x00000500


	//   ....[2]....
        /*00bc*/ 	.word	0x00000680


	//   ....[3]....
        /*00c0*/ 	.word	0x000007f0


	//   ....[4]....
        /*00c4*/ 	.word	0x000008e0


	//   ....[5]....
        /*00c8*/ 	.word	0x00000a40


	//   ....[6]....
        /*00cc*/ 	.word	0x00000bd0


	//   ....[7]....
        /*00d0*/ 	.word	0x00000e10


	//   ....[8]....
        /*00d4*/ 	.word	0x00002120


	//   ....[9]....
        /*00d8*/ 	.word	0x00002f00


	//   ....[10]....
        /*00dc*/ 	.word	0x000033d0


	//   ....[11]....
        /*00e0*/ 	.word	0x00003400


	//   ....[12]....
        /*00e4*/ 	.word	0x000041f0


	//   ....[13]....
        /*00e8*/ 	.word	0x000043f0


	//----- nvinfo : EIATTR_VRC_CTA_INIT_COUNT
	.align		4
.L_43:
        /*00ec*/ 	.byte	0x02, 0x4a
        /*00ee*/ 	.byte	0x80
	.zero		1


	//----- nvinfo : EIATTR_SYSCALL_OFFSETS
	.align		4
        /*00f0*/ 	.byte	0x04, 0x46
        /*00f2*/ 	.short	(.L_45 - .L_44)


	//   ....[0]....
.L_44:
        /*00f4*/ 	.word	0x00005be0


	//   ....[1]....
        /*00f8*/ 	.word	0x00005cd0


	//   ....[2]....
        /*00fc*/ 	.word	0x00006440


	//   ....[3]....
        /*0100*/ 	.word	0x000070d0


	//   ....[4]....
        /*0104*/ 	.word	0x00007d40


	//----- nvinfo : EIATTR_MBARRIER_INSTR_OFFSETS
	.align		4
.L_45:
        /*0108*/ 	.byte	0x04, 0x39
        /*010a*/ 	.short	(.L_47 - .L_46)


	//   ....[0]....
.L_46:
        /*010c*/ 	.word	0x000005f0
        /*0110*/ 	.word	0x000000ff
        /*0114*/ 	.word	0x00000000
        /*0118*/ 	.short	0x0100
        /*011a*/ 	.byte	0x05
	.zero		1


	//   ....[1]....
        /*011c*/ 	.word	0x00000600
        /*0120*/ 	.word	0x000000ff
        /*0124*/ 	.word	0x00000020
        /*0128*/ 	.short	0x0100
        /*012a*/ 	.byte	0x05
	.zero		1


	//   ....[2]....
        /*012c*/ 	.word	0x00000610
        /*0130*/ 	.word	0x000000ff
        /*0134*/ 	.word	0x00000008
        /*0138*/ 	.short	0x0100
        /*013a*/ 	.byte	0x05
	.zero		1


	//   ....[3]....
        /*013c*/ 	.word	0x00000620
        /*0140*/ 	.word	0x000000ff
        /*0144*/ 	.word	0x00000028
        /*0148*/ 	.short	0x0100
        /*014a*/ 	.byte	0x05
	.zero		1


	//   ....[4]....
        /*014c*/ 	.word	0x00000630
        /*0150*/ 	.word	0x000000ff
        /*0154*/ 	.word	0x00000010
        /*0158*/ 	.short	0x0100
        /*015a*/ 	.byte	0x05
	.zero		1


	//   ....[5]....
        /*015c*/ 	.word	0x00000640
        /*0160*/ 	.word	0x000000ff
        /*0164*/ 	.word	0x00000030
        /*0168*/ 	.short	0x0100
        /*016a*/ 	.byte	0x05
	.zero		1


	//   ....[6]....
        /*016c*/ 	.word	0x00000650
        /*0170*/ 	.word	0x000000ff
        /*0174*/ 	.word	0x00000018
        /*0178*/ 	.short	0x0100
        /*017a*/ 	.byte	0x05
	.zero		1


	//   ....[7]....
        /*017c*/ 	.word	0x00000660
        /*0180*/ 	.word	0x000000ff
        /*0184*/ 	.word	0x00000038
        /*0188*/ 	.short	0x0100
        /*018a*/ 	.byte	0x05
	.zero		1


	//   ....[8]....
        /*018c*/ 	.word	0x00000780
        /*0190*/ 	.word	0x000000ff
        /*0194*/ 	.word	0x00000040
        /*0198*/ 	.short	0x0100
        /*019a*/ 	.byte	0x06
	.zero		1


	//   ....[9]....
        /*019c*/ 	.word	0x00000790
        /*01a0*/ 	.word	0x000000ff
        /*01a4*/ 	.word	0x00000058
        /*01a8*/ 	.short	0x0100
        /*01aa*/ 	.byte	0x06
	.zero		1


	//   ....[10]....
        /*01ac*/ 	.word	0x000007a0
        /*01b0*/ 	.word	0x000000ff
        /*01b4*/ 	.word	0x00000048
        /*01b8*/ 	.short	0x0100
        /*01ba*/ 	.byte	0x06
	.zero		1


	//   ....[11]....
        /*01bc*/ 	.word	0x000007b0
        /*01c0*/ 	.word	0x000000ff
        /*01c4*/ 	.word	0x00000060
        /*01c8*/ 	.short	0x0100
        /*01ca*/ 	.byte	0x06
	.zero		1


	//   ....[12]....
        /*01cc*/ 	.word	0x000007c0
        /*01d0*/ 	.word	0x000000ff
        /*01d4*/ 	.word	0x00000050
        /*01d8*/ 	.short	0x0100
        /*01da*/ 	.byte	0x06
	.zero		1


	//   ....[13]....
        /*01dc*/ 	.word	0x000007d0
        /*01e0*/ 	.word	0x000000ff
        /*01e4*/ 	.word	0x00000068
        /*01e8*/ 	.short	0x0100
        /*01ea*/ 	.byte	0x06
	.zero		1


	//   ....[14]....
        /*01ec*/ 	.word	0x000008b0
        /*01f0*/ 	.word	0x000000ff
        /*01f4*/ 	.word	0x00000070
        /*01f8*/ 	.short	0x0100
        /*01fa*/ 	.byte	0x05
	.zero		1


	//   ....[15]....
        /*01fc*/ 	.word	0x000008c0
        /*0200*/ 	.word	0x000000ff
        /*0204*/ 	.word	0x00000078
        /*0208*/ 	.short	0x0100
        /*020a*/ 	.byte	0x05
	.zero		1


	//   ....[16]....
        /*020c*/ 	.word	0x000009f0
        /*0210*/ 	.word	0x000000ff
        /*0214*/ 	.word	0x00000080
        /*0218*/ 	.short	0x0100
        /*021a*/ 	.byte	0x05
	.zero		1


	//   ....[17]....
        /*021c*/ 	.word	0x00000a00
        /*0220*/ 	.word	0x000000ff
        /*0224*/ 	.word	0x00000090
        /*0228*/ 	.short	0x0100
        /*022a*/ 	.byte	0x05
	.zero		1


	//   ....[18]....
        /*022c*/ 	.word	0x00000a10
        /*0230*/ 	.word	0x000000ff
        /*0234*/ 	.word	0x00000088
        /*0238*/ 	.short	0x0100
        /*023a*/ 	.byte	0x05
	.zero		1


	//   ....[19]....
        /*023c*/ 	.word	0x00000a20
        /*0240*/ 	.word	0x000000ff
        /*0244*/ 	.word	0x00000098
        /*0248*/ 	.short	0x0100
        /*024a*/ 	.byte	0x05
	.zero		1


	//   ....[20]....
        /*024c*/ 	.word	0x00000b40
        /*0250*/ 	.word	0x000000ff
        /*0254*/ 	.word	0x000000a0
        /*0258*/ 	.short	0x0100
        /*025a*/ 	.byte	0x06
	.zero		1


	//   ....[21]....
        /*025c*/ 	.word	0x00000b50
        /*0260*/ 	.word	0x000000ff
        /*0264*/ 	.word	0x000000c0
        /*0268*/ 	.short	0x0100
        /*026a*/ 	.byte	0x06
	.zero		1


	//   ....[22]....
        /*026c*/ 	.word	0x00000b60
        /*0270*/ 	.word	0x000000ff
        /*0274*/ 	.word	0x000000a8
        /*0278*/ 	.short	0x0100
        /*027a*/ 	.byte	0x06
	.zero		1


	//   ....[23]....
        /*027c*/ 	.word	0x00000b70
        /*0280*/ 	.word	0x000000ff
        /*0284*/ 	.word	0x000000c8
        /*0288*/ 	.short	0x0100
        /*028a*/ 	.byte	0x06
	.zero		1


	//   ....[24]....
        /*028c*/ 	.word	0x00000b80
        /*0290*/ 	.word	0x000000ff
        /*0294*/ 	.word	0x000000b0
        /*0298*/ 	.short	0x0100
        /*029a*/ 	.byte	0x06
	.zero		1


	//   ....[25]....
        /*029c*/ 	.word	0x00000b90
        /*02a0*/ 	.word	0x000000ff
        /*02a4*/ 	.word	0x000000d0
        /*02a8*/ 	.short	0x0100
        /*02aa*/ 	.byte	0x06
	.zero		1


	//   ....[26]....
        /*02ac*/ 	.word	0x00000ba0
        /*02b0*/ 	.word	0x000000ff
        /*02b4*/ 	.word	0x000000b8
        /*02b8*/ 	.short	0x0100
        /*02ba*/ 	.byte	0x06
	.zero		1


	//   ....[27]....
        /*02bc*/ 	.word	0x00000bb0
        /*02c0*/ 	.word	0x000000ff
        /*02c4*/ 	.word	0x000000d8
        /*02c8*/ 	.short	0x0100
        /*02ca*/ 	.byte	0x06
	.zero		1


	//   ....[28]....
        /*02cc*/ 	.word	0x00000ca0
        /*02d0*/ 	.word	0x000000ff
        /*02d4*/ 	.word	0x000000e0
        /*02d8*/ 	.short	0x0100
        /*02da*/ 	.byte	0x05
	.zero		1


	//   ....[29]....
        /*02dc*/ 	.word	0x00000cb0
        /*02e0*/ 	.word	0x000000ff
        /*02e4*/ 	.word	0x000000f0
        /*02e8*/ 	.short	0x0100
        /*02ea*/ 	.byte	0x05
	.zero		1


	//   ....[30]....
        /*02ec*/ 	.word	0x00000cc0
        /*02f0*/ 	.word	0x000000ff
        /*02f4*/ 	.word	0x000000e8
        /*02f8*/ 	.short	0x0100
        /*02fa*/ 	.byte	0x05
	.zero		1


	//   ....[31]....
        /*02fc*/ 	.word	0x00000cd0
        /*0300*/ 	.word	0x000000ff
        /*0304*/ 	.word	0x000000f8
        /*0308*/ 	.short	0x0100
        /*030a*/ 	.byte	0x05
	.zero		1


	//   ....[32]....
        /*030c*/ 	.word	0x00000dc0
        /*0310*/ 	.word	0x000000ff
        /*0314*/ 	.word	0x00000100
        /*0318*/ 	.short	0x0100
        /*031a*/ 	.byte	0x04
	.zero		1


	//   ....[33]....
        /*031c*/ 	.word	0x000017c0
        /*0320*/ 	.word	0x00000002
        /*0324*/ 	.word	0x000000f0
        /*0328*/ 	.short	0x010a
        /*032a*/ 	.byte	0xff
	.zero		1


	//   ....[34]....
        /*032c*/ 	.word	0x000017f0
        /*0330*/ 	.word	0x00000002
        /*0334*/ 	.word	0x000000e0
        /*0338*/ 	.short	0x0101
        /*033a*/ 	.byte	0xff
	.zero		1


	//   ....[35]....
        /*033c*/ 	.word	0x000018d0
        /*0340*/ 	.word	0x000000ff
        /*0344*/ 	.word	0x00000020
        /*0348*/ 	.short	0x010a
        /*034a*/ 	.byte	0x05
	.zero		1


	//   ....[36]....
        /*034c*/ 	.word	0x000019c0
        /*0350*/ 	.word	0x000000ff
        /*0354*/ 	.word	0x00000020
        /*0358*/ 	.short	0x010a
        /*035a*/ 	.byte	0x21
	.zero		1


	//   ....[37]....
        /*035c*/ 	.word	0x00001b70
        /*0360*/ 	.word	0x000000ff
        /*0364*/ 	.word	0x00000020
        /*0368*/ 	.short	0x010a
        /*036a*/ 	.byte	0x08
	.zero		1


	//   ....[38]....
        /*036c*/ 	.word	0x00001d30
        /*0370*/ 	.word	0x000000ff
        /*0374*/ 	.word	0x00000078
        /*0378*/ 	.short	0x0101
        /*037a*/ 	.byte	0x04
	.zero		1


	//   ....[39]....
        /*037c*/ 	.word	0x00001d50
        /*0380*/ 	.word	0x000000ff
        /*0384*/ 	.word	0x00000020
        /*0388*/ 	.short	0x010a
        /*038a*/ 	.byte	0x05
	.zero		1


	//   ....[40]....
        /*038c*/ 	.word	0x00001dd0
        /*0390*/ 	.word	0x000000ff
        /*0394*/ 	.word	0x00000020
        /*0398*/ 	.short	0x010a
        /*039a*/ 	.byte	0x21
	.zero		1


	//   ....[41]....
        /*039c*/ 	.word	0x00001f60
        /*03a0*/ 	.word	0x000000ff
        /*03a4*/ 	.word	0x00000020
        /*03a8*/ 	.short	0x010a
        /*03aa*/ 	.byte	0x08
	.zero		1


	//   ....[42]....
        /*03ac*/ 	.word	0x00002150
        /*03b0*/ 	.word	0x00000002
        /*03b4*/ 	.word	0x00000080
        /*03b8*/ 	.short	0x010a
        /*03ba*/ 	.byte	0xff
	.zero		1


	//   ....[43]....
        /*03bc*/ 	.word	0x00002210
        /*03c0*/ 	.word	0x00000002
        /*03c4*/ 	.word	0x00000000
        /*03c8*/ 	.short	0x0101
        /*03ca*/ 	.byte	0xff
	.zero		1


	//   ....[44]....
        /*03cc*/ 	.word	0x00002770
        /*03d0*/ 	.word	0x000000ff
        /*03d4*/ 	.word	0x00000000
        /*03d8*/ 	.short	0x010a
        /*03da*/ 	.byte	0x05
	.zero		1


	//   ....[45]....
        /*03dc*/ 	.word	0x00002800
        /*03e0*/ 	.word	0x000000ff
        /*03e4*/ 	.word	0x00000000
        /*03e8*/ 	.short	0x010a
        /*03ea*/ 	.byte	0x05
	.zero		1


	//   ....[46]....
        /*03ec*/ 	.word	0x00002890
        /*03f0*/ 	.word	0x000000ff
        /*03f4*/ 	.word	0x00000000
        /*03f8*/ 	.short	0x010a
        /*03fa*/ 	.byte	0x05
	.zero		1


	//   ....[47]....
        /*03fc*/ 	.word	0x00002930
        /*0400*/ 	.word	0x00000000
        /*0404*/ 	.word	0x00000000
        /*0408*/ 	.short	0x010a
        /*040a*/ 	.byte	0xff
	.zero		1


	//   ....[48]....
        /*040c*/ 	.word	0x00002a60
        /*0410*/ 	.word	0x00000000
        /*0414*/ 	.word	0x000000e0
        /*0418*/ 	.short	0x010a
        /*041a*/ 	.byte	0xff
	.zero		1


	//   ....[49]....
        /*041c*/ 	.word	0x00002ad0
        /*0420*/ 	.word	0x00000000
        /*0424*/ 	.word	0x00000000
        /*0428*/ 	.short	0x0101
        /*042a*/ 	.byte	0xff
	.zero		1


	//   ....[50]....
        /*042c*/ 	.word	0x00002af0
        /*0430*/ 	.word	0x000000ff
        /*0434*/ 	.word	0x00000090
        /*0438*/ 	.short	0x010a
        /*043a*/ 	.byte	0x05
	.zero		1


	//   ....[51]....
        /*043c*/ 	.word	0x00002c10
        /*0440*/ 	.word	0x00000000
        /*0444*/ 	.word	0x00000080
        /*0448*/ 	.short	0x010a
        /*044a*/ 	.byte	0xff
	.zero		1


	//   ....[52]....
        /*044c*/ 	.word	0x00002d10
        /*0450*/ 	.word	0x00000000
        /*0454*/ 	.word	0x00000000
        /*0458*/ 	.short	0x0101
        /*045a*/ 	.byte	0xff
	.zero		1


	//   ....[53]....
        /*045c*/ 	.word	0x00002da0
        /*0460*/ 	.word	0x000000ff
        /*0464*/ 	.word	0x00000090
        /*0468*/ 	.short	0x0106
        /*046a*/ 	.byte	0x05
	.zero		1


	//   ....[54]....
        /*046c*/ 	.word	0x00002dc0
        /*0470*/ 	.word	0x000000ff
        /*0474*/ 	.word	0x00000090
        /*0478*/ 	.short	0x010a
        /*047a*/ 	.byte	0x05
	.zero		1


	//   ....[55]....
        /*047c*/ 	.word	0x00002e50
        /*0480*/ 	.word	0x000000ff
        /*0484*/ 	.word	0x00000090
        /*0488*/ 	.short	0x0106
        /*048a*/ 	.byte	0x04
	.zero		1


	//   ....[56]....
        /*048c*/ 	.word	0x00002e90
        /*0490*/ 	.word	0x00000000
        /*0494*/ 	.word	0x00000090
        /*0498*/ 	.short	0x010a
        /*049a*/ 	.byte	0xff
	.zero		1


	//   ....[57]....
        /*049c*/ 	.word	0x000030d0
        /*04a0*/ 	.word	0x000000ff
        /*04a4*/ 	.word	0x00000008
        /*04a8*/ 	.short	0x010a
        /*04aa*/ 	.byte	0x04
	.zero		1


	//   ....[58]....
        /*04ac*/ 	.word	0x000030f0
        /*04b0*/ 	.word	0x000000ff
        /*04b4*/ 	.word	0x00000008
        /*04b8*/ 	.short	0x010a
        /*04ba*/ 	.byte	0x04
	.zero		1


	//   ....[59]....
        /*04bc*/ 	.word	0x00003280
        /*04c0*/ 	.word	0x000000ff
        /*04c4*/ 	.word	0x00000008
        /*04c8*/ 	.short	0x010a
        /*04ca*/ 	.byte	0x04
	.zero		1


	//   ....[60]....
        /*04cc*/ 	.word	0x000032a0
        /*04d0*/ 	.word	0x000000ff
        /*04d4*/ 	.word	0x00000008
        /*04d8*/ 	.short	0x010a
        /*04da*/ 	.byte	0x04
	.zero		1


	//   ....[61]....
        /*04dc*/ 	.word	0x00003360
        /*04e0*/ 	.word	0x000000ff
        /*04e4*/ 	.word	0x00000000
        /*04e8*/ 	.short	0x0101
        /*04ea*/ 	.byte	0x05
	.zero		1


	//   ....[62]....
        /*04ec*/ 	.word	0x00003720
        /*04f0*/ 	.word	0x00000000
        /*04f4*/ 	.word	0x00000080
        /*04f8*/ 	.short	0x010a
        /*04fa*/ 	.byte	0xff
	.zero		1


	//   ....[63]....
        /*04fc*/ 	.word	0x000037e0
        /*0500*/ 	.word	0x00000000
        /*0504*/ 	.word	0x00000000
        /*0508*/ 	.short	0x0101
        /*050a*/ 	.byte	0xff
	.zero		1


	//   ....[64]....
        /*050c*/ 	.word	0x000038a0
        /*0510*/ 	.word	0x000000ff
        /*0514*/ 	.word	0x00000000
        /*0518*/ 	.short	0x010a
        /*051a*/ 	.byte	0x05
	.zero		1


	//   ....[65]....
        /*051c*/ 	.word	0x000038b0
        /*0520*/ 	.word	0x000000ff
        /*0524*/ 	.word	0x000000c0
        /*0528*/ 	.short	0x010a
        /*052a*/ 	.byte	0x13
	.zero		1


	//   ....[66]....
        /*052c*/ 	.word	0x00003960
        /*0530*/ 	.word	0x000000ff
        /*0534*/ 	.word	0x00000000
        /*0538*/ 	.short	0x010a
        /*053a*/ 	.byte	0x1a
	.zero		1


	//   ....[67]....
        /*053c*/ 	.word	0x00003a90
        /*0540*/ 	.word	0x000000ff
        /*0544*/ 	.word	0x00000000
        /*0548*/ 	.short	0x010a
        /*054a*/ 	.byte	0x1b
	.zero		1


	//   ....[68]....
        /*054c*/ 	.word	0x00003ed0
        /*0550*/ 	.word	0x000000ff
        /*0554*/ 	.word	0x00000000
        /*0558*/ 	.short	0x010a
        /*055a*/ 	.byte	0x06
	.zero		1


	//   ....[69]....
        /*055c*/ 	.word	0x00003f60
        /*0560*/ 	.word	0x000000ff
        /*0564*/ 	.word	0x00000000
        /*0568*/ 	.short	0x010a
        /*056a*/ 	.byte	0x06
	.zero		1


	//   ....[70]....
        /*056c*/ 	.word	0x00003ff0
        /*0570*/ 	.word	0x000000ff
        /*0574*/ 	.word	0x00000000
        /*0578*/ 	.short	0x010a
        /*057a*/ 	.byte	0x06
	.zero		1


	//   ....[71]....
        /*057c*/ 	.word	0x00004090
        /*0580*/ 	.word	0x00000000
        /*0584*/ 	.word	0x00000000
        /*0588*/ 	.short	0x010a
        /*058a*/ 	.byte	0xff
	.zero		1


	//   ....[72]....
        /*058c*/ 	.word	0x000040d0
        /*0590*/ 	.word	0x00000000
        /*0594*/ 	.word	0x00000000
        /*0598*/ 	.short	0x010a
        /*059a*/ 	.byte	0xff
	.zero		1


	//   ....[73]....
        /*059c*/ 	.word	0x00004140
        /*05a0*/ 	.word	0x000000ff
        /*05a4*/ 	.word	0x00000000
        /*05a8*/ 	.short	0x0101
        /*05aa*/ 	.byte	0x05
	.zero		1


	//   ....[74]....
        /*05ac*/ 	.word	0x00004180
        /*05b0*/ 	.word	0x000000ff
        /*05b4*/ 	.word	0x00000100
        /*05b8*/ 	.short	0x010a
        /*05ba*/ 	.byte	0x0b
	.zero		1


	//   ....[75]....
        /*05bc*/ 	.word	0x000041e0
        /*05c0*/ 	.word	0x000000ff
        /*05c4*/ 	.word	0x00000000
        /*05c8*/ 	.short	0x0101
        /*05ca*/ 	.byte	0x05
	.zero		1


	//   ....[76]....
        /*05cc*/ 	.word	0x00004610
        /*05d0*/ 	.word	0x00000000
        /*05d4*/ 	.word	0x00000080
        /*05d8*/ 	.short	0x010a
        /*05da*/ 	.byte	0xff
	.zero		1


	//   ....[77]....
        /*05dc*/ 	.word	0x000046d0
        /*05e0*/ 	.word	0x00000000
        /*05e4*/ 	.word	0x00000000
        /*05e8*/ 	.short	0x0101
        /*05ea*/ 	.byte	0xff
	.zero		1


	//   ....[78]....
        /*05ec*/ 	.word	0x000049f0
        /*05f0*/ 	.word	0x000000ff
        /*05f4*/ 	.word	0x00000078
        /*05f8*/ 	.short	0x010a
        /*05fa*/ 	.byte	0x06
	.zero		1


	//   ....[79]....
        /*05fc*/ 	.word	0x00004be0
        /*0600*/ 	.word	0x000000ff
        /*0604*/ 	.word	0x00000058
        /*0608*/ 	.short	0x010a
        /*060a*/ 	.byte	0x06
	.zero		1


	//   ....[80]....
        /*060c*/ 	.word	0x00004d60
        /*0610*/ 	.word	0x000000ff
        /*0614*/ 	.word	0x00000040
        /*0618*/ 	.short	0x010b
        /*061a*/ 	.byte	0x06
	.zero		1


	//   ....[81]....
        /*061c*/ 	.word	0x00004d70
        /*0620*/ 	.word	0x000000ff
        /*0624*/ 	.word	0x00000000
        /*0628*/ 	.short	0x0101
        /*062a*/ 	.byte	0x08
	.zero		1


	//   ....[82]....
        /*062c*/ 	.word	0x00004d80
        /*0630*/ 	.word	0x000000ff
        /*0634*/ 	.word	0x00000060
        /*0638*/ 	.short	0x010a
        /*063a*/ 	.byte	0x06
	.zero		1


	//   ....[83]....
        /*063c*/ 	.word	0x00004f00
        /*0640*/ 	.word	0x000000ff
        /*0644*/ 	.word	0x00000048
        /*0648*/ 	.short	0x010b
        /*064a*/ 	.byte	0x06
	.zero		1


	//   ....[84]....
        /*064c*/ 	.word	0x00004f40
        /*0650*/ 	.word	0x000000ff
        /*0654*/ 	.word	0x00000000
        /*0658*/ 	.short	0x0101
        /*065a*/ 	.byte	0x08
	.zero		1


	//   ....[85]....
        /*065c*/ 	.word	0x00004f80
        /*0660*/ 	.word	0x000000ff
        /*0664*/ 	.word	0x00000068
        /*0668*/ 	.short	0x010a
        /*066a*/ 	.byte	0x06
	.zero		1


	//   ....[86]....
        /*066c*/ 	.word	0x000051c0
        /*0670*/ 	.word	0x000000ff
        /*0674*/ 	.word	0x00000050
        /*0678*/ 	.short	0x010b
        /*067a*/ 	.byte	0x06
	.zero		1


	//   ....[87]....
        /*067c*/ 	.word	0x000051e0
        /*0680*/ 	.word	0x000000ff
        /*0684*/ 	.word	0x00000000
        /*0688*/ 	.short	0x0101
        /*068a*/ 	.byte	0x07
	.zero		1


	//   ....[88]....
        /*068c*/ 	.word	0x00005210
        /*0690*/ 	.word	0x000000ff
        /*0694*/ 	.word	0x00000058
        /*0698*/ 	.short	0x010a
        /*069a*/ 	.byte	0x06
	.zero		1


	//   ....[89]....
        /*069c*/ 	.word	0x00005230
        /*06a0*/ 	.word	0x000000ff
        /*06a4*/ 	.word	0x00000060
        /*06a8*/ 	.short	0x010a
        /*06aa*/ 	.byte	0x06
	.zero		1


	//   ....[90]....
        /*06ac*/ 	.word	0x00005270
        /*06b0*/ 	.word	0x00000000
        /*06b4*/ 	.word	0x00000068
        /*06b8*/ 	.short	0x010a
        /*06ba*/ 	.byte	0xff
	.zero		1


	//   ....[91]....
        /*06bc*/ 	.word	0x000055a0
        /*06c0*/ 	.word	0x00000000
        /*06c4*/ 	.word	0x00000080
        /*06c8*/ 	.short	0x010a
        /*06ca*/ 	.byte	0xff
	.zero		1


	//   ....[92]....
        /*06cc*/ 	.word	0x000056b0
        /*06d0*/ 	.word	0x00000000
        /*06d4*/ 	.word	0x00000000
        /*06d8*/ 	.short	0x0101
        /*06da*/ 	.byte	0xff
	.zero		1


	//   ....[93]....
        /*06dc*/ 	.word	0x00006100
        /*06e0*/ 	.word	0x000000ff
        /*06e4*/ 	.word	0x00000040
        /*06e8*/ 	.short	0x010a
        /*06ea*/ 	.byte	0x30
	.zero		1


	//   ....[94]....
        /*06ec*/ 	.word	0x00006140
        /*06f0*/ 	.word	0x00000070
        /*06f4*/ 	.word	0x000000a0
        /*06f8*/ 	.short	0x010a
        /*06fa*/ 	.byte	0xff
	.zero		1


	//   ....[95]....
        /*06fc*/ 	.word	0x00006230
        /*0700*/ 	.word	0x000000ff
        /*0704*/ 	.word	0x00000040
        /*0708*/ 	.short	0x010a
        /*070a*/ 	.byte	0x30
	.zero		1


	//   ....[96]....
        /*070c*/ 	.word	0x00006320
        /*0710*/ 	.word	0x00000070
        /*0714*/ 	.word	0x000000a0
        /*0718*/ 	.short	0x010a
        /*071a*/ 	.byte	0xff
	.zero		1


	//   ....[97]....
        /*071c*/ 	.word	0x00006e00
        /*0720*/ 	.word	0x00000000
        /*0724*/ 	.word	0x00000000
        /*0728*/ 	.short	0x0101
        /*072a*/ 	.byte	0xff
	.zero		1


	//   ....[98]....
        /*072c*/ 	.word	0x00006e10
        /*0730*/ 	.word	0x00000002
        /*0734*/ 	.word	0x00000040
        /*0738*/ 	.short	0x010a
        /*073a*/ 	.byte	0xff
	.zero		1


	//   ....[99]....
        /*073c*/ 	.word	0x00006ef0
        /*0740*/ 	.word	0x00000002
        /*0744*/ 	.word	0x00000040
        /*0748*/ 	.short	0x010a
        /*074a*/ 	.byte	0xff
	.zero		1


	//   ....[100]....
        /*074c*/ 	.word	0x00007a70
        /*0750*/ 	.word	0x00000000
        /*0754*/ 	.word	0x00000000
        /*0758*/ 	.short	0x0101
        /*075a*/ 	.byte	0xff
	.zero		1


	//   ....[101]....
        /*075c*/ 	.word	0x00007a80
        /*0760*/ 	.word	0x00000004
        /*0764*/ 	.word	0x00000040
        /*0768*/ 	.short	0x010a
        /*076a*/ 	.byte	0xff
	.zero		1


	//   ....[102]....
        /*076c*/ 	.word	0x00007b60
        /*0770*/ 	.word	0x00000004
        /*0774*/ 	.word	0x00000040
        /*0778*/ 	.short	0x010a
        /*077a*/ 	.byte	0xff
	.zero		1


	//   ....[103]....
        /*077c*/ 	.word	0x00007f50
        /*0780*/ 	.word	0x00000070
        /*0784*/ 	.word	0x00000000
        /*0788*/ 	.short	0x0101
        /*078a*/ 	.byte	0xff
	.zero		1


	//   ....[104]....
        /*078c*/ 	.word	0x00008720
        /*0790*/ 	.word	0x00000000
        /*0794*/ 	.word	0x00000000
        /*0798*/ 	.short	0x0101
        /*079a*/ 	.byte	0xff
	.zero		1


	//   ....[105]....
        /*079c*/ 	.word	0x00008990
        /*07a0*/ 	.word	0x000000ff
        /*07a4*/ 	.word	0x00000000
        /*07a8*/ 	.short	0x0101
        /*07aa*/ 	.byte	0x04
	.zero		1


	//   ....[106]....
        /*07ac*/ 	.word	0x000089b0
        /*07b0*/ 	.word	0x00000002
        /*07b4*/ 	.word	0x000000f0
        /*07b8*/ 	.short	0x010a
        /*07ba*/ 	.byte	0xff
	.zero		1


	//   ....[107]....
        /*07bc*/ 	.word	0x00008a10
        /*07c0*/ 	.word	0x00000002
        /*07c4*/ 	.word	0x00000020
        /*07c8*/ 	.short	0x010a
        /*07ca*/ 	.byte	0xff
	.zero		1


	//   ....[108]....
        /*07cc*/ 	.word	0x00008a70
        /*07d0*/ 	.word	0x00000002
        /*07d4*/ 	.word	0x00000020
        /*07d8*/ 	.short	0x010a
        /*07da*/ 	.byte	0xff
	.zero		1


	//   ....[109]....
        /*07dc*/ 	.word	0x00008ac0
        /*07e0*/ 	.word	0x00000002
        /*07e4*/ 	.word	0x00000080
        /*07e8*/ 	.short	0x010a
        /*07ea*/ 	.byte	0xff
	.zero		1


	//   ....[110]....
        /*07ec*/ 	.word	0x00008b20
        /*07f0*/ 	.word	0x00000000
        /*07f4*/ 	.word	0x00000000
        /*07f8*/ 	.short	0x010a
        /*07fa*/ 	.byte	0xff
	.zero		1


	//   ....[111]....
        /*07fc*/ 	.word	0x00008b80
        /*0800*/ 	.word	0x00000000
        /*0804*/ 	.word	0x00000000
        /*0808*/ 	.short	0x010a
        /*080a*/ 	.byte	0xff
	.zero		1


	//   ....[112]....
        /*080c*/ 	.word	0x00008be0
        /*0810*/ 	.word	0x00000000
        /*0814*/ 	.word	0x00000000
        /*0818*/ 	.short	0x010a
        /*081a*/ 	.byte	0xff
	.zero		1


	//   ....[113]....
        /*081c*/ 	.word	0x00008c30
        /*0820*/ 	.word	0x00000000
        /*0824*/ 	.word	0x000000e0
        /*0828*/ 	.short	0x010a
        /*082a*/ 	.byte	0xff
	.zero		1


	//   ....[114]....
        /*082c*/ 	.word	0x00008c90
        /*0830*/ 	.word	0x00000000
        /*0834*/ 	.word	0x00000090
        /*0838*/ 	.short	0x010a
        /*083a*/ 	.byte	0xff
	.zero		1


	//   ....[115]....
        /*083c*/ 	.word	0x00008ce0
        /*0840*/ 	.word	0x00000000
        /*0844*/ 	.word	0x00000080
        /*0848*/ 	.short	0x010a
        /*084a*/ 	.byte	0xff
	.zero		1


	//   ....[116]....
        /*084c*/ 	.word	0x00008d40
        /*0850*/ 	.word	0x00000000
        /*0854*/ 	.word	0x00000090
        /*0858*/ 	.short	0x010a
        /*085a*/ 	.byte	0xff
	.zero		1


	//   ....[117]....
        /*085c*/ 	.word	0x00008da0
        /*0860*/ 	.word	0x00000004
        /*0864*/ 	.word	0x00000008
        /*0868*/ 	.short	0x010a
        /*086a*/ 	.byte	0xff
	.zero		1


	//   ....[118]....
        /*086c*/ 	.word	0x00008e80
        /*0870*/ 	.word	0x00000002
        /*0874*/ 	.word	0x00000008
        /*0878*/ 	.short	0x010a
        /*087a*/ 	.byte	0xff
	.zero		1


	//   ....[119]....
        /*087c*/ 	.word	0x00008ed0
        /*0880*/ 	.word	0x00000000
        /*0884*/ 	.word	0x00000080
        /*0888*/ 	.short	0x010a
        /*088a*/ 	.byte	0xff
	.zero		1


	//   ....[120]....
        /*088c*/ 	.word	0x00008f30
        /*0890*/ 	.word	0x00000000
        /*0894*/ 	.word	0x000000c0
        /*0898*/ 	.short	0x010a
        /*089a*/ 	.byte	0xff
	.zero		1


	//   ....[121]....
        /*089c*/ 	.word	0x00008f90
        /*08a0*/ 	.word	0x00000000
        /*08a4*/ 	.word	0x00000000
        /*08a8*/ 	.short	0x010a
        /*08aa*/ 	.byte	0xff
	.zero		1


	//   ....[122]....
        /*08ac*/ 	.word	0x00008ff0
        /*08b0*/ 	.word	0x00000000
        /*08b4*/ 	.word	0x00000000
        /*08b8*/ 	.short	0x010a
        /*08ba*/ 	.byte	0xff
	.zero		1


	//   ....[123]....
        /*08bc*/ 	.word	0x00009050
        /*08c0*/ 	.word	0x00000000
        /*08c4*/ 	.word	0x00000000
        /*08c8*/ 	.short	0x010a
        /*08ca*/ 	.byte	0xff
	.zero		1


	//   ....[124]....
        /*08cc*/ 	.word	0x000090b0
        /*08d0*/ 	.word	0x00000000
        /*08d4*/ 	.word	0x00000000
        /*08d8*/ 	.short	0x010a
        /*08da*/ 	.byte	0xff
	.zero		1


	//   ....[125]....
        /*08dc*/ 	.word	0x00009110
        /*08e0*/ 	.word	0x00000000
        /*08e4*/ 	.word	0x00000100
        /*08e8*/ 	.short	0x010a
        /*08ea*/ 	.byte	0xff
	.zero		1


	//   ....[126]....
        /*08ec*/ 	.word	0x00009160
        /*08f0*/ 	.word	0x00000000
        /*08f4*/ 	.word	0x00000080
        /*08f8*/ 	.short	0x010a
        /*08fa*/ 	.byte	0xff
	.zero		1


	//   ....[127]....
        /*08fc*/ 	.word	0x000091c0
        /*0900*/ 	.word	0x00000000
        /*0904*/ 	.word	0x00000078
        /*0908*/ 	.short	0x010a
        /*090a*/ 	.byte	0xff
	.zero		1


	//   ....[128]....
        /*090c*/ 	.word	0x00009220
        /*0910*/ 	.word	0x00000000
        /*0914*/ 	.word	0x00000058
        /*0918*/ 	.short	0x010a
        /*091a*/ 	.byte	0xff
	.zero		1


	//   ....[129]....
        /*091c*/ 	.word	0x00009280
        /*0920*/ 	.word	0x00000000
        /*0924*/ 	.word	0x00000060
        /*0928*/ 	.short	0x010a
        /*092a*/ 	.byte	0xff
	.zero		1


	//   ....[130]....
        /*092c*/ 	.word	0x000092e0
        /*0930*/ 	.word	0x00000000
        /*0934*/ 	.word	0x00000068
        /*0938*/ 	.short	0x010a
        /*093a*/ 	.byte	0xff
	.zero		1


	//   ....[131]....
        /*093c*/ 	.word	0x00009340
        /*0940*/ 	.word	0x00000000
        /*0944*/ 	.word	0x00000058
        /*0948*/ 	.short	0x010a
        /*094a*/ 	.byte	0xff
	.zero		1


	//   ....[132]....
        /*094c*/ 	.word	0x000093a0
        /*0950*/ 	.word	0x00000000
        /*0954*/ 	.word	0x00000060
        /*0958*/ 	.short	0x010a
        /*095a*/ 	.byte	0xff
	.zero		1


	//   ....[133]....
        /*095c*/ 	.word	0x000093f0
        /*0960*/ 	.word	0x00000000
        /*0964*/ 	.word	0x00000080
        /*0968*/ 	.short	0x010a
        /*096a*/ 	.byte	0xff
	.zero		1


	//   ....[134]....
        /*096c*/ 	.word	0x00009450
        /*0970*/ 	.word	0x00000002
        /*0974*/ 	.word	0x00000040
        /*0978*/ 	.short	0x010a
        /*097a*/ 	.byte	0xff
	.zero		1


	//   ....[135]....
        /*097c*/ 	.word	0x000094a0
        /*0980*/ 	.word	0x00000070
        /*0984*/ 	.word	0x000000a0
        /*0988*/ 	.short	0x010a
        /*098a*/ 	.byte	0xff
	.zero		1


	//   ....[136]....
        /*098c*/ 	.word	0x000094f0
        /*0990*/ 	.word	0x00000002
        /*0994*/ 	.word	0x00000040
        /*0998*/ 	.short	0x010a
        /*099a*/ 	.byte	0xff
	.zero		1


	//   ....[137]....
        /*099c*/ 	.word	0x00009540
        /*09a0*/ 	.word	0x00000004
        /*09a4*/ 	.word	0x00000040
        /*09a8*/ 	.short	0x010a
        /*09aa*/ 	.byte	0xff
	.zero		1


	//----- nvinfo : EIATTR_NUM_MBARRIERS
	.align		4
.L_47:
        /*09ac*/ 	.byte	0x03, 0x38
        /*09ae*/ 	.short	0x0021


	//----- nvinfo : EIATTR_EXIT_INSTR_OFFSETS
	.align		4
        /*09b0*/ 	.byte	0x04, 0x1c
        /*09b2*/ 	.short	(.L_49 - .L_48)


	//   ....[0]....
.L_48:
        /*09b4*/ 	.word	0x00002960


	//   ....[1]....
        /*09b8*/ 	.word	0x00002e60


	//   ....[2]....
        /*09bc*/ 	.word	0x00002ec0


	//   ....[3]....
        /*09c0*/ 	.word	0x00004400


	//   ....[4]....
        /*09c4*/ 	.word	0x000052a0


	//   ....[5]....
        /*09c8*/ 	.word	0x000052e0


	//   ....[6]....
        /*09cc*/ 	.word	0x00008880


	//   ....[7]....
        /*09d0*/ 	.word	0x00008900


	//   ....[8]....
        /*09d4*/ 	.word	0x00008930


	//   ....[9]....
        /*09d8*/ 	.word	0x000089a0


	//----- nvinfo : EIATTR_MAX_THREADS
	.align		4
.L_49:
        /*09dc*/ 	.byte	0x04, 0x05
        /*09de*/ 	.short	(.L_51 - .L_50)
.L_50:
        /*09e0*/ 	.word	0x00000100
        /*09e4*/ 	.word	0x00000001
        /*09e8*/ 	.word	0x00000001


	//----- nvinfo : EIATTR_CRS_STACK_SIZE
	.align		4
.L_51:
        /*09ec*/ 	.byte	0x04, 0x1e
        /*09ee*/ 	.short	(.L_53 - .L_52)
.L_52:
        /*09f0*/ 	.word	0x00000000


	//----- nvinfo : EIATTR_CBANK_PARAM_SIZE
	.align		4
.L_53:
        /*09f4*/ 	.byte	0x03, 0x19
        /*09f6*/ 	.short	0x0800


	//----- nvinfo : EIATTR_PARAM_CBANK
	.align		4
        /*09f8*/ 	.byte	0x04, 0x0a
        /*09fa*/ 	.short	(.L_55 - .L_54)
	.align		4
.L_54:
        /*09fc*/ 	.word	index@(.nv.constant0._ZN7cutlass13device_kernelINS_4gemm6kernel13GemmUniversalIN4cute5tupleIJiiiiEEENS1_10collective13CollectiveMmaINS1_35MainloopSm100TmaUmmaWarpSpecializedILi4ELi2ELi4ENS5_IJNS4_1CILi2EEENSA_ILi1EEESC_EEEEENS5_IJNSA_ILi256EEENSA_ILi96EEENSA_ILi128EEEEEENS_10bfloat16_tENS5_IJlSC_lEEESJ_SK_NS4_8TiledMMAINS4_8MMA_AtomIJNS4_26SM100_MMA_F16BF16_2x1SM_SSISJ_SJ_fLi256ELi96ELNS4_4UMMA5MajorE0ELSP_0ELNSO_7ScaleInE0ELSQ_0EEEEEENS4_6LayoutINS5_IJSC_SC_SC_EEENS5_IJNSA_ILi0EEESV_SV_EEEEENS5_IJNS4_10UnderscoreESY_SY_EEEEENS4_18SM100_TMA_2SM_LOADENS4_14ComposedLayoutINS4_7SwizzleILi3ELi4ELi3EEENS4_18smem_ptr_flag_bitsILi16EEENST_INS5_IJNSA_ILi8EEENSA_ILi64EEEEEENS5_IJS18_SC_EEEEEEEvNS4_8identityES11_S1C_vS1D_EENS_8epilogue10collective18CollectiveEpilogueINS1F_23Sm100TmaWarpSpecializedILi3ELi2ELi32ELb1ELb0EEEJNS5_IJSH_SG_SH_EEENS5_IJNST_ISH_SC_EENST_INSA_ILi32EEESC_EEEEESJ_SK_SJ_SK_NS1F_6fusion15FusionCallbacksIS1J_NS1P_17LinearCombinationISJ_fSJ_fLNS_15FloatRoundStyleE2EEES1K_S1O_JEEENS4_5SM1004TMEM4LOAD26SM100_TMEM_LOAD_32dp32b32xENS4_13SM90_TMA_LOADENS12_INS13_ILi2ELi4ELi3EEES16_NST_INS5_IJS17_S1M_EEENS5_IJS1M_SC_EEEEEEENS4_39AutoVectorizingCopyWithAssumedAlignmentILi128EEENS4_14SM90_TMA_STOREES24_S26_S26_EEEvvEEEEvNT_6ParamsE)
        /*0a00*/ 	.short	0x0380
        /*0a02*/ 	.short	0x0800


	//----- nvinfo : EIATTR_SW_WAR
	.align		4
.L_55:
        /*0a04*/ 	.byte	0x04, 0x36
        /*0a06*/ 	.short	(.L_57 - .L_56)
.L_56:
        /*0a08*/ 	.word	0x00000008
.L_57:


//--------------------- .nv.callgraph             --------------------------
	.section	.nv.callgraph,"",@"SHT_CUDA_CALLGRAPH"
	.align	4
	.sectionentsize	8
	.align		4
        /*0000*/ 	.word	0x00000000
	.align		4
        /*0004*/ 	.word	0xffffffff
	.align		4
        /*0008*/ 	.word	index@(_ZN7cutlass13device_kernelINS_4gemm6kernel13GemmUniversalIN4cute5tupleIJiiiiEEENS1_10collective13CollectiveMmaINS1_35MainloopSm100TmaUmmaWarpSpecializedILi4ELi2ELi4ENS5_IJNS4_1CILi2EEENSA_ILi1EEESC_EEEEENS5_IJNSA_ILi256EEENSA_ILi96EEENSA_ILi128EEEEEENS_10bfloat16_tENS5_IJlSC_lEEESJ_SK_NS4_8TiledMMAINS4_8MMA_AtomIJNS4_26SM100_MMA_F16BF16_2x1SM_SSISJ_SJ_fLi256ELi96ELNS4_4UMMA5MajorE0ELSP_0ELNSO_7ScaleInE0ELSQ_0EEEEEENS4_6LayoutINS5_IJSC_SC_SC_EEENS5_IJNSA_ILi0EEESV_SV_EEEEENS5_IJNS4_10UnderscoreESY_SY_EEEEENS4_18SM100_TMA_2SM_LOADENS4_14ComposedLayoutINS4_7SwizzleILi3ELi4ELi3EEENS4_18smem_ptr_flag_bitsILi16EEENST_INS5_IJNSA_ILi8EEENSA_ILi64EEEEEENS5_IJS18_SC_EEEEEEEvNS4_8identityES11_S1C_vS1D_EENS_8epilogue10collective18CollectiveEpilogueINS1F_23Sm100TmaWarpSpecializedILi3ELi2ELi32ELb1ELb0EEEJNS5_IJSH_SG_SH_EEENS5_IJNST_ISH_SC_EENST_INSA_ILi32EEESC_EEEEESJ_SK_SJ_SK_NS1F_6fusion15FusionCallbacksIS1J_NS1P_17LinearCombinationISJ_fSJ_fLNS_15FloatRoundStyleE2EEES1K_S1O_JEEENS4_5SM1004TMEM4LOAD26SM100_TMEM_LOAD_32dp32b32xENS4_13SM90_TMA_LOADENS12_INS13_ILi2ELi4ELi3EEES16_NST_INS5_IJS17_S1M_EEENS5_IJS1M_SC_EEEEEEENS4_39AutoVectorizingCopyWithAssumedAlignmentILi128EEENS4_14SM90_TMA_STOREES24_S26_S26_EEEvvEEEEvNT_6ParamsE)
	.align		4
        /*000c*/ 	.word	index@(__assertfail)
	.align		4
        /*0010*/ 	.word	0x00000000
	.align		4
        /*0014*/ 	.word	0xfffffffe
	.align		4
        /*0018*/ 	.word	0x00000000
	.align		4
        /*001c*/ 	.word	0xfffffffd
	.align		4
        /*0020*/ 	.word	0x00000000
	.align		4
        /*0024*/ 	.word	0xfffffffc


//--------------------- .nv.constant4             --------------------------
	.section	.nv.constant4,"a",@progbits
	.align	8
	.align		8
.nv.constant4:
        /*0000*/ 	.dword	__assertfail
	.align		8
        /*0008*/ 	.dword	__unnamed_1
	.align		8
        /*0010*/ 	.dword	__unnamed_2
	.align		8
        /*0018*/ 	.dword	_ZN40_INTERNAL_35371ca5_4_k_cu_8e708a91_149154cuda3std3__45__cpo5beginE
	.align		8
        /*0020*/ 	.dword	_ZN40_INTERNAL_35371ca5_4_k_cu_8e708a91_149154cuda3std3__45__cpo3endE
	.align		8
        /*0028*/ 	.dword	_ZN40_INTERNAL_35371ca5_4_k_cu_8e708a91_149154cuda3std3__45__cpo6cbeginE
	.align		8
        /*0030*/ 	.dword	_ZN40_INTERNAL_35371ca5_4_k_cu_8e708a91_149154cuda3std3__45__cpo4cendE
	.align		8
        /*0038*/ 	.dword	_ZN40_INTERNAL_35371ca5_4_k_cu_8e708a91_149154cuda3std3__442_GLOBAL__N__35371ca5_4_k_cu_8e708a91_149156ignoreE
	.align		8
        /*0040*/ 	.dword	_ZN40_INTERNAL_35371ca5_4_k_cu_8e708a91_149154cuda3std3__419piecewise_constructE
	.align		8
        /*0048*/ 	.dword	_ZN40_INTERNAL_35371ca5_4_k_cu_8e708a91_149154cuda3std3__48in_placeE
	.align		8
        /*0050*/ 	.dword	_ZN40_INTERNAL_35371ca5_4_k_cu_8e708a91_149154cuda3std6ranges3__45__cpo4swapE
	.align		8
        /*0058*/ 	.dword	_ZN40_INTERNAL_35371ca5_4_k_cu_8e708a91_149154cuda3std6ranges3__45__cpo9iter_moveE
	.align		8
        /*0060*/ 	.dword	_ZN40_INTERNAL_35371ca5_4_k_cu_8e708a91_149154cute7productE
	.align		8
        /*0068*/ 	.dword	_ZN40_INTERNAL_35371ca5_4_k_cu_8e708a91_149154cute1_E
	.align		8
        /*0070*/ 	.dword	$str$25
	.align		8
        /*0078*/ 	.dword	$str$26
	.align		8
        /*0080*/ 	.dword	$str$27
	.align		8
        /*0088*/ 	.dword	$str$28


//--------------------- .text._ZN7cutlass13device_kernelINS_4gemm6kernel13GemmUniversalIN4cute5tupleIJiiiiEEENS1_10collective13CollectiveMmaINS1_35MainloopSm100TmaUmmaWarpSpecializedILi4ELi2ELi4ENS5_IJNS4_1CILi2EEENSA_ILi1EEESC_EEEEENS5_IJNSA_ILi256EEENSA_ILi96EEENSA_ILi128EEEEEENS_10bfloat16_tENS5_IJlSC_lEEESJ_SK_NS4_8TiledMMAINS4_8MMA_AtomIJNS4_26SM100_MMA_F16BF16_2x1SM_SSISJ_SJ_fLi256ELi96ELNS4_4UMMA5MajorE0ELSP_0ELNSO_7ScaleInE0ELSQ_0EEEEEENS4_6LayoutINS5_IJSC_SC_SC_EEENS5_IJNSA_ILi0EEESV_SV_EEEEENS5_IJNS4_10UnderscoreESY_SY_EEEEENS4_18SM100_TMA_2SM_LOADENS4_14ComposedLayoutINS4_7SwizzleILi3ELi4ELi3EEENS4_18smem_ptr_flag_bitsILi16EEENST_INS5_IJNSA_ILi8EEENSA_ILi64EEEEEENS5_IJS18_SC_EEEEEEEvNS4_8identityES11_S1C_vS1D_EENS_8epilogue10collective18CollectiveEpilogueINS1F_23Sm100TmaWarpSpecializedILi3ELi2ELi32ELb1ELb0EEEJNS5_IJSH_SG_SH_EEENS5_IJNST_ISH_SC_EENST_INSA_ILi32EEESC_EEEEESJ_SK_SJ_SK_NS1F_6fusion15FusionCallbacksIS1J_NS1P_17LinearCombinationISJ_fSJ_fLNS_15FloatRoundStyleE2EEES1K_S1O_JEEENS4_5SM1004TMEM4LOAD26SM100_TMEM_LOAD_32dp32b32xENS4_13SM90_TMA_LOADENS12_INS13_ILi2ELi4ELi3EEES16_NST_INS5_IJS17_S1M_EEENS5_IJS1M_SC_EEEEEEENS4_39AutoVectorizingCopyWithAssumedAlignmentILi128EEENS4_14SM90_TMA_STOREES24_S26_S26_EEEvvEEEEvNT_6ParamsE --------------------------
	.section	.text._ZN7cutlass13device_kernelINS_4gemm6kernel13GemmUniversalIN4cute5tupleIJiiiiEEENS1_10collective13CollectiveMmaINS1_35MainloopSm100TmaUmmaWarpSpecializedILi4ELi2ELi4ENS5_IJNS4_1CILi2EEENSA_ILi1EEESC_EEEEENS5_IJNSA_ILi256EEENSA_ILi96EEENSA_ILi128EEEEEENS_10bfloat16_tENS5_IJlSC_lEEESJ_SK_NS4_8TiledMMAINS4_8MMA_AtomIJNS4_26SM100_MMA_F16BF16_2x1SM_SSISJ_SJ_fLi256ELi96ELNS4_4UMMA5MajorE0ELSP_0ELNSO_7ScaleInE0ELSQ_0EEEEEENS4_6LayoutINS5_IJSC_SC_SC_EEENS5_IJNSA_ILi0EEESV_SV_EEEEENS5_IJNS4_10UnderscoreESY_SY_EEEEENS4_18SM100_TMA_2SM_LOADENS4_14ComposedLayoutINS4_7SwizzleILi3ELi4ELi3EEENS4_18smem_ptr_flag_bitsILi16EEENST_INS5_IJNSA_ILi8EEENSA_ILi64EEEEEENS5_IJS18_SC_EEEEEEEvNS4_8identityES11_S1C_vS1D_EENS_8epilogue10collective18CollectiveEpilogueINS1F_23Sm100TmaWarpSpecializedILi3ELi2ELi32ELb1ELb0EEEJNS5_IJSH_SG_SH_EEENS5_IJNST_ISH_SC_EENST_INSA_ILi32EEESC_EEEEESJ_SK_SJ_SK_NS1F_6fusion15FusionCallbacksIS1J_NS1P_17LinearCombinationISJ_fSJ_fLNS_15FloatRoundStyleE2EEES1K_S1O_JEEENS4_5SM1004TMEM4LOAD26SM100_TMEM_LOAD_32dp32b32xENS4_13SM90_TMA_LOADENS12_INS13_ILi2ELi4ELi3EEES16_NST_INS5_IJS17_S1M_EEENS5_IJS1M_SC_EEEEEEENS4_39AutoVectorizingCopyWithAssumedAlignmentILi128EEENS4_14SM90_TMA_STOREES24_S26_S26_EEEvvEEEEvNT_6ParamsE,"ax",@progbits
	.align	128
.text._ZN7cutlass13device_kernelINS_4gemm6kernel13GemmUniversalIN4cute5tupleIJiiiiEEENS1_10collective13CollectiveMmaINS1_35MainloopSm100TmaUmmaWarpSpecializedILi4ELi2ELi4ENS5_IJNS4_1CILi2EEENSA_ILi1EEESC_EEEEENS5_IJNSA_ILi256EEENSA_ILi96EEENSA_ILi128EEEEEENS_10bfloat16_tENS5_IJlSC_lEEESJ_SK_NS4_8TiledMMAINS4_8MMA_AtomIJNS4_26SM100_MMA_F16BF16_2x1SM_SSISJ_SJ_fLi256ELi96ELNS4_4UMMA5MajorE0ELSP_0ELNSO_7ScaleInE0ELSQ_0EEEEEENS4_6LayoutINS5_IJSC_SC_SC_EEENS5_IJNSA_ILi0EEESV_SV_EEEEENS5_IJNS4_10UnderscoreESY_SY_EEEEENS4_18SM100_TMA_2SM_LOADENS4_14ComposedLayoutINS4_7SwizzleILi3ELi4ELi3EEENS4_18smem_ptr_flag_bitsILi16EEENST_INS5_IJNSA_ILi8EEENSA_ILi64EEEEEENS5_IJS18_SC_EEEEEEEvNS4_8identityES11_S1C_vS1D_EENS_8epilogue10collective18CollectiveEpilogueINS1F_23Sm100TmaWarpSpecializedILi3ELi2ELi32ELb1ELb0EEEJNS5_IJSH_SG_SH_EEENS5_IJNST_ISH_SC_EENST_INSA_ILi32EEESC_EEEEESJ_SK_SJ_SK_NS1F_6fusion15FusionCallbacksIS1J_NS1P_17LinearCombinationISJ_fSJ_fLNS_15FloatRoundStyleE2EEES1K_S1O_JEEENS4_5SM1004TMEM4LOAD26SM100_TMEM_LOAD_32dp32b32xENS4_13SM90_TMA_LOADENS12_INS13_ILi2ELi4ELi3EEES16_NST_INS5_IJS17_S1M_EEENS5_IJS1M_SC_EEEEEEENS4_39AutoVectorizingCopyWithAssumedAlignmentILi128EEENS4_14SM90_TMA_STOREES24_S26_S26_EEEvvEEEEvNT_6ParamsE:
        .type           _ZN7cutlass13device_kernelINS_4gemm6kernel13GemmUniversalIN4cute5tupleIJiiiiEEENS1_10collective13CollectiveMmaINS1_35MainloopSm100TmaUmmaWarpSpecializedILi4ELi2ELi4ENS5_IJNS4_1CILi2EEENSA_ILi1EEESC_EEEEENS5_IJNSA_ILi256EEENSA_ILi96EEENSA_ILi128EEEEEENS_10bfloat16_tENS5_IJlSC_lEEESJ_SK_NS4_8TiledMMAINS4_8MMA_AtomIJNS4_26SM100_MMA_F16BF16_2x1SM_SSISJ_SJ_fLi256ELi96ELNS4_4UMMA5MajorE0ELSP_0ELNSO_7ScaleInE0ELSQ_0EEEEEENS4_6LayoutINS5_IJSC_SC_SC_EEENS5_IJNSA_ILi0EEESV_SV_EEEEENS5_IJNS4_10UnderscoreESY_SY_EEEEENS4_18SM100_TMA_2SM_LOADENS4_14ComposedLayoutINS4_7SwizzleILi3ELi4ELi3EEENS4_18smem_ptr_flag_bitsILi16EEENST_INS5_IJNSA_ILi8EEENSA_ILi64EEEEEENS5_IJS18_SC_EEEEEEEvNS4_8identityES11_S1C_vS1D_EENS_8epilogue10collective18CollectiveEpilogueINS1F_23Sm100TmaWarpSpecializedILi3ELi2ELi32ELb1ELb0EEEJNS5_IJSH_SG_SH_EEENS5_IJNST_ISH_SC_EENST_INSA_ILi32EEESC_EEEEESJ_SK_SJ_SK_NS1F_6fusion15FusionCallbacksIS1J_NS1P_17LinearCombinationISJ_fSJ_fLNS_15FloatRoundStyleE2EEES1K_S1O_JEEENS4_5SM1004TMEM4LOAD26SM100_TMEM_LOAD_32dp32b32xENS4_13SM90_TMA_LOADENS12_INS13_ILi2ELi4ELi3EEES16_NST_INS5_IJS17_S1M_EEENS5_IJS1M_SC_EEEEEEENS4_39AutoVectorizingCopyWithAssumedAlignmentILi128EEENS4_14SM90_TMA_STOREES24_S26_S26_EEEvvEEEEvNT_6ParamsE,@function
        .size           _ZN7cutlass13device_kernelINS_4gemm6kernel13GemmUniversalIN4cute5tupleIJiiiiEEENS1_10collective13CollectiveMmaINS1_35MainloopSm100TmaUmmaWarpSpecializedILi4ELi2ELi4ENS5_IJNS4_1CILi2EEENSA_ILi1EEESC_EEEEENS5_IJNSA_ILi256EEENSA_ILi96EEENSA_ILi128EEEEEENS_10bfloat16_tENS5_IJlSC_lEEESJ_SK_NS4_8TiledMMAINS4_8MMA_AtomIJNS4_26SM100_MMA_F16BF16_2x1SM_SSISJ_SJ_fLi256ELi96ELNS4_4UMMA5MajorE0ELSP_0ELNSO_7ScaleInE0ELSQ_0EEEEEENS4_6LayoutINS5_IJSC_SC_SC_EEENS5_IJNSA_ILi0EEESV_SV_EEEEENS5_IJNS4_10UnderscoreESY_SY_EEEEENS4_18SM100_TMA_2SM_LOADENS4_14ComposedLayoutINS4_7SwizzleILi3ELi4ELi3EEENS4_18smem_ptr_flag_bitsILi16EEENST_INS5_IJNSA_ILi8EEENSA_ILi64EEEEEENS5_IJS18_SC_EEEEEEEvNS4_8identityES11_S1C_vS1D_EENS_8epilogue10collective18CollectiveEpilogueINS1F_23Sm100TmaWarpSpecializedILi3ELi2ELi32ELb1ELb0EEEJNS5_IJSH_SG_SH_EEENS5_IJNST_ISH_SC_EENST_INSA_ILi32EEESC_EEEEESJ_SK_SJ_SK_NS1F_6fusion15FusionCallbacksIS1J_NS1P_17LinearCombinationISJ_fSJ_fLNS_15FloatRoundStyleE2EEES1K_S1O_JEEENS4_5SM1004TMEM4LOAD26SM100_TMEM_LOAD_32dp32b32xENS4_13SM90_TMA_LOADENS12_INS13_ILi2ELi4ELi3EEES16_NST_INS5_IJS17_S1M_EEENS5_IJS1M_SC_EEEEEEENS4_39AutoVectorizingCopyWithAssumedAlignmentILi128EEENS4_14SM90_TMA_STOREES24_S26_S26_EEEvvEEEEvNT_6ParamsE,(.L_x_184 - _ZN7cutlass13device_kernelINS_4gemm6kernel13GemmUniversalIN4cute5tupleIJiiiiEEENS1_10collective13CollectiveMmaINS1_35MainloopSm100TmaUmmaWarpSpecializedILi4ELi2ELi4ENS5_IJNS4_1CILi2EEENSA_ILi1EEESC_EEEEENS5_IJNSA_ILi256EEENSA_ILi96EEENSA_ILi128EEEEEENS_10bfloat16_tENS5_IJlSC_lEEESJ_SK_NS4_8TiledMMAINS4_8MMA_AtomIJNS4_26SM100_MMA_F16BF16_2x1SM_SSISJ_SJ_fLi256ELi96ELNS4_4UMMA5MajorE0ELSP_0ELNSO_7ScaleInE0ELSQ_0EEEEEENS4_6LayoutINS5_IJSC_SC_SC_EEENS5_IJNSA_ILi0EEESV_SV_EEEEENS5_IJNS4_10UnderscoreESY_SY_EEEEENS4_18SM100_TMA_2SM_LOADENS4_14ComposedLayoutINS4_7SwizzleILi3ELi4ELi3EEENS4_18smem_ptr_flag_bitsILi16EEENST_INS5_IJNSA_ILi8EEENSA_ILi64EEEEEENS5_IJS18_SC_EEEEEEEvNS4_8identityES11_S1C_vS1D_EENS_8epilogue10collective18CollectiveEpilogueINS1F_23Sm100TmaWarpSpecializedILi3ELi2ELi32ELb1ELb0EEEJNS5_IJSH_SG_SH_EEENS5_IJNST_ISH_SC_EENST_INSA_ILi32EEESC_EEEEESJ_SK_SJ_SK_NS1F_6fusion15FusionCallbacksIS1J_NS1P_17LinearCombinationISJ_fSJ_fLNS_15FloatRoundStyleE2EEES1K_S1O_JEEENS4_5SM1004TMEM4LOAD26SM100_TMEM_LOAD_32dp32b32xENS4_13SM90_TMA_LOADENS12_INS13_ILi2ELi4ELi3EEES16_NST_INS5_IJS17_S1M_EEENS5_IJS1M_SC_EEEEEEENS4_39AutoVectorizingCopyWithAssumedAlignmentILi128EEENS4_14SM90_TMA_STOREES24_S26_S26_EEEvvEEEEvNT_6ParamsE)
        .other          _ZN7cutlass13device_kernelINS_4gemm6kernel13GemmUniversalIN4cute5tupleIJiiiiEEENS1_10collective13CollectiveMmaINS1_35MainloopSm100TmaUmmaWarpSpecializedILi4ELi2ELi4ENS5_IJNS4_1CILi2EEENSA_ILi1EEESC_EEEEENS5_IJNSA_ILi256EEENSA_ILi96EEENSA_ILi128EEEEEENS_10bfloat16_tENS5_IJlSC_lEEESJ_SK_NS4_8TiledMMAINS4_8MMA_AtomIJNS4_26SM100_MMA_F16BF16_2x1SM_SSISJ_SJ_fLi256ELi96ELNS4_4UMMA5MajorE0ELSP_0ELNSO_7ScaleInE0ELSQ_0EEEEEENS4_6LayoutINS5_IJSC_SC_SC_EEENS5_IJNSA_ILi0EEESV_SV_EEEEENS5_IJNS4_10UnderscoreESY_SY_EEEEENS4_18SM100_TMA_2SM_LOADENS4_14ComposedLayoutINS4_7SwizzleILi3ELi4ELi3EEENS4_18smem_ptr_flag_bitsILi16EEENST_INS5_IJNSA_ILi8EEENSA_ILi64EEEEEENS5_IJS18_SC_EEEEEEEvNS4_8identityES11_S1C_vS1D_EENS_8epilogue10collective18CollectiveEpilogueINS1F_23Sm100TmaWarpSpecializedILi3ELi2ELi32ELb1ELb0EEEJNS5_IJSH_SG_SH_EEENS5_IJNST_ISH_SC_EENST_INSA_ILi32EEESC_EEEEESJ_SK_SJ_SK_NS1F_6fusion15FusionCallbacksIS1J_NS1P_17LinearCombinationISJ_fSJ_fLNS_15FloatRoundStyleE2EEES1K_S1O_JEEENS4_5SM1004TMEM4LOAD26SM100_TMEM_LOAD_32dp32b32xENS4_13SM90_TMA_LOADENS12_INS13_ILi2ELi4ELi3EEES16_NST_INS5_IJS17_S1M_EEENS5_IJS1M_SC_EEEEEEENS4_39AutoVectorizingCopyWithAssumedAlignmentILi128EEENS4_14SM90_TMA_STOREES24_S26_S26_EEEvvEEEEvNT_6ParamsE,@"STO_CUDA_ENTRY STV_DEFAULT"
_ZN7cutlass13device_kernelINS_4gemm6kernel13GemmUniversalIN4cute5tupleIJiiiiEEENS1_10collective13CollectiveMmaINS1_35MainloopSm100TmaUmmaWarpSpecializedILi4ELi2ELi4ENS5_IJNS4_1CILi2EEENSA_ILi1EEESC_EEEEENS5_IJNSA_ILi256EEENSA_ILi96EEENSA_ILi128EEEEEENS_10bfloat16_tENS5_IJlSC_lEEESJ_SK_NS4_8TiledMMAINS4_8MMA_AtomIJNS4_26SM100_MMA_F16BF16_2x1SM_SSISJ_SJ_fLi256ELi96ELNS4_4UMMA5MajorE0ELSP_0ELNSO_7ScaleInE0ELSQ_0EEEEEENS4_6LayoutINS5_IJSC_SC_SC_EEENS5_IJNSA_ILi0EEESV_SV_EEEEENS5_IJNS4_10UnderscoreESY_SY_EEEEENS4_18SM100_TMA_2SM_LOADENS4_14ComposedLayoutINS4_7SwizzleILi3ELi4ELi3EEENS4_18smem_ptr_flag_bitsILi16EEENST_INS5_IJNSA_ILi8EEENSA_ILi64EEEEEENS5_IJS18_SC_EEEEEEEvNS4_8identityES11_S1C_vS1D_EENS_8epilogue10collective18CollectiveEpilogueINS1F_23Sm100TmaWarpSpecializedILi3ELi2ELi32ELb1ELb0EEEJNS5_IJSH_SG_SH_EEENS5_IJNST_ISH_SC_EENST_INSA_ILi32EEESC_EEEEESJ_SK_SJ_SK_NS1F_6fusion15FusionCallbacksIS1J_NS1P_17LinearCombinationISJ_fSJ_fLNS_15FloatRoundStyleE2EEES1K_S1O_JEEENS4_5SM1004TMEM4LOAD26SM100_TMEM_LOAD_32dp32b32xENS4_13SM90_TMA_LOADENS12_INS13_ILi2ELi4ELi3EEES16_NST_INS5_IJS17_S1M_EEENS5_IJS1M_SC_EEEEEEENS4_39AutoVectorizingCopyWithAssumedAlignmentILi128EEENS4_14SM90_TMA_STOREES24_S26_S26_EEEvvEEEEvNT_6ParamsE:
[----:B------:R-:W1:Y:S01]  /*0000*/  LDC R1, c[0x0][0x37c] ;  /* 0x0000df00ff017b82 */ /* 0x000e620000000800 */
[----:B------:R-:W2:Y:S01]  /*0010*/  S2R R105, SR_TID.X ;  /* 0x0000000000697919 */ /* 0x000ea20000002100 */
[----:B------:R-:W3:Y:S06]  /*0020*/  LDCU.64 UR4, c[0x0][0x890] ;  /* 0x00011200ff0477ac */ /* 0x000eec0008000a00 */
[----:B------:R-:W4:Y:S01]  /*0030*/  S2UR UR37, SR_CgaCtaId ;  /* 0x00000000002579c3 */ /* 0x000f220000008800 */
[----:B------:R-:W-:Y:S02]  /*0040*/  PRMT R92, RZ, 0x7610, R92 ;  /* 0x00007610ff5c7816 */ /* 0x000fe4000000005c */
[----:B------:R-:W-:Y:S01]  /*0050*/  ELECT P1, URZ, PT ;  /* 0x0000000000ff782f */ /* 0x000fe20003820000 */
[----:B------:R-:W1:Y:S01]  /*0060*/  LDCU.64 UR46, c[0x0][0x358] ;  /* 0x00006b00ff2e77ac */ /* 0x000e620008000a00 */
[----:B---3--:R-:W-:-:S04]  /*0070*/  UISETP.NE.U32.AND UP0, UPT, UR4, URZ, UPT ;  /* 0x000000ff0400728c */ /* 0x008fc8000bf05070 */
[----:B------:R-:W-:Y:S02]  /*0080*/  UISETP.NE.AND.EX UP0, UPT, UR5, URZ, UPT, UP0 ;  /* 0x000000ff0500728c */ /* 0x000fe4000bf05300 */
[----:B----4-:R-:W-:Y:S02]  /*0090*/  ULOP3.LUT UR9, UR37, 0x1, URZ, 0xc0, !UPT ;  /* 0x0000000125097892 */ /* 0x010fe4000f8ec0ff */
[----:B------:R-:W-:Y:S01]  /*00a0*/  ULOP3.LUT UR8, UR37, 0x1, URZ, 0x3c, !UPT ;  /* 0x0000000125087892 */ /* 0x000fe2000f8e3cff */
[----:B--2---:R-:W-:-:S05]  /*00b0*/  SHF.R.U32.HI R96, RZ, 0x5, R105 ;  /* 0x00000005ff607819 */ /* 0x004fca0000011669 */
[----:B------:R-:W2:Y:S02]  /*00c0*/  SHFL.IDX PT, R0, R96, RZ, 0x1f ;  /* 0x00001fff60007589 */ /* 0x000ea400000e0000 */
[----:B--2---:R-:W-:Y:S01]  /*00d0*/  R2UR UR10, R0 ;  /* 0x00000000000a72ca */ /* 0x004fe200000e0000 */
[----:B-1----:R-:W-:-:S14]  /*00e0*/  BRA.U UP0, `(.L_x_0) ;  /* 0x00000001002c7547 */ /* 0x002fdc000b800000 */
[----:B------:R-:W1:Y:S02]  /*00f0*/  LDCU.64 UR6, c[0x0][0x888] ;  /* 0x00011100ff0677ac */ /* 0x000e640008000a00 */
[----:B-1----:R-:W-:-:S04]  /*0100*/  UISETP.NE.U32.AND UP0, UPT, UR6, URZ, UPT ;  /* 0x000000ff0600728c */ /* 0x002fc8000bf05070 */
[----:B------:R-:W-:-:S09]  /*0110*/  UISETP.NE.AND.EX UP0, UPT, UR7, URZ, UPT, UP0 ;  /* 0x000000ff0700728c */ /* 0x000fd2000bf05300 */
[----:B------:R-:W-:Y:S05]  /*0120*/  BRA.U !UP0, `(.L_x_1) ;  /* 0x0000000108107547 */ /* 0x000fea000b800000 */
[----:B------:R-:W1:Y:S02]  /*0130*/  LDC.64 R2, c[0x0][0x888] ;  /* 0x00022200ff027b82 */ /* 0x000e640000000a00 */
[----:B-1----:R1:W5:Y:S01]  /*0140*/  LDG.E R49, desc[UR46][R2.64] ;  /* 0x0000002e02317981 */ /* 0x002362000c1e1900 */
[----:B------:R-:W-:Y:S01]  /*0150*/  HFMA2 R92, -RZ, RZ, 0, 5.9604644775390625e-08 ;  /* 0x00000001ff5c7431 */ /* 0x000fe200000001ff */
[----:B------:R-:W-:Y:S05]  /*0160*/  BRA `(.L_x_0) ;  /* 0x00000000000c7947 */ /* 0x000fea0003800000 */
.L_x_1:
[----:B------:R-:W1:Y:S01]  /*0170*/  LDCU UR6, c[0x0][0x880] ;  /* 0x00011000ff0677ac */ /* 0x000e620008000800 */
[----:B------:R-:W-:Y:S01]  /*0180*/  HFMA2 R92, -RZ, RZ, 0, 5.9604644775390625e-08 ;  /* 0x00000001ff5c7431 */ /* 0x000fe200000001ff */
[----:B-1----:R-:W-:-:S07]  /*0190*/  MOV R49, UR6 ;  /* 0x0000000600317c02 */ /* 0x002fce0008000f00 */
.L_x_0:
[----:B------:R-:W2:Y:S02]  /*01a0*/  LDCU.64 UR6, c[0x0][0x8b0] ;  /* 0x00011600ff0677ac */ /* 0x000ea40008000a00 */
[----:B--2---:R-:W-:-:S04]  /*01b0*/  UISETP.NE.U32.AND UP0, UPT, UR6, URZ, UPT ;  /* 0x000000ff0600728c */ /* 0x004fc8000bf05070 */
[----:B------:R-:W-:-:S09]  /*01c0*/  UISETP.NE.AND.EX UP0, UPT, UR7, URZ, UPT, UP0 ;  /* 0x000000ff0700728c */ /* 0x000fd2000bf05300 */
[----:B------:R-:W-:Y:S05]  /*01d0*/  BRA.U UP0, `(.L_x_2) ;  /* 0x0000000100247547 */ /* 0x000fea000b800000 */
[----:B------:R-:W2:Y:S02]  /*01e0*/  LDCU.64 UR6, c[0x0][0x8a8] ;  /* 0x00011500ff0677ac */ /* 0x000ea40008000a00 */
[----:B--2---:R-:W-:-:S04]  /*01f0*/  UISETP.NE.U32.AND UP0, UPT, UR6, URZ, UPT ;  /* 0x000000ff0600728c */ /* 0x004fc8000bf05070 */
[----:B------:R-:W-:-:S09]  /*0200*/  UISETP.NE.AND.EX UP0, UPT, UR7, URZ, UPT, UP0 ;  /* 0x000000ff0700728c */ /* 0x000fd2000bf05300 */
[----:B------:R-:W-:Y:S05]  /*0210*/  BRA.U !UP0, `(.L_x_3) ;  /* 0x00000001080c7547 */ /* 0x000fea000b800000 */
[----:B------:R-:W2:Y:S02]  /*0220*/  LDC.64 R46, c[0x0][0x8a8] ;  /* 0x00022a00ff2e7b82 */ /* 0x000ea40000000a00 */
[----:B--2---:R2:W5:Y:S01]  /*0230*/  LDG.E R46, desc[UR46][R46.64] ;  /* 0x0000002e2e2e7981 */ /* 0x004562000c1e1900 */
[----:B------:R-:W-:Y:S05]  /*0240*/  BRA `(.L_x_2) ;  /* 0x0000000000087947 */ /* 0x000fea0003800000 */
.L_x_3:
[----:B------:R-:W2:Y:S02]  /*0250*/  LDCU UR6, c[0x0][0x8a0] ;  /* 0x00011400ff0677ac */ /* 0x000ea40008000800 */
[----:B--2---:R-:W-:Y:S02]  /*0260*/  MOV R46, UR6 ;  /* 0x00000006002e7c02 */ /* 0x004fe40008000f00 */
.L_x_2:
[----:B------:R-:W-:Y:S01]  /*0270*/  IMAD.U32 R0, RZ, RZ, UR10 ;  /* 0x0000000aff007e24 */ /* 0x000fe2000f8e00ff */
[----:B------:R-:W-:Y:S04]  /*0280*/  BSSY.RECONVERGENT B0, `(.L_x_4) ;  /* 0x000000c000007945 */ /* 0x000fe80003800200 */
[C---:B------:R-:W-:Y:S02]  /*0290*/  ISETP.NE.OR P2, PT, R0.reuse, 0x1, !P1 ;  /* 0x000000010000780c */ /* 0x040fe40004f45670 */
[----:B------:R-:W-:-:S11]  /*02a0*/  ISETP.NE.OR P0, PT, R0, 0x3, !P1 ;  /* 0x000000030000780c */ /* 0x000fd60004f05670 */
[----:B------:R-:W-:Y:S05]  /*02b0*/  @P2 BRA `(.L_x_5) ;  /* 0x0000000000202947 */ /* 0x000fea0003800000 */
[----:B------:R-:W3:Y:S02]  /*02c0*/  LDCU.64 UR6, c[0x0][0x348] ;  /* 0x00006900ff0677ac */ /* 0x000ee40008000a00 */
[----:B---3--:R-:W-:Y:S02]  /*02d0*/  UIADD3 UR12, UP1, UPT, UR6, 0x80, URZ ;  /* 0x00000080060c7890 */ /* 0x008fe4000ff3e0ff */
[----:B------:R-:W-:Y:S02]  /*02e0*/  UIADD3 UR6, UP0, UPT, UR6, 0x180, URZ ;  /* 0x0000018006067890 */ /* 0x000fe4000ff1e0ff */
[----:B------:R-:W-:Y:S02]  /*02f0*/  UIADD3.X UR13, UPT, UPT, URZ, UR7, URZ, UP1, !UPT ;  /* 0x00000007ff0d7290 */ /* 0x000fe40008ffe4ff */
[----:B------:R-:W-:-:S07]  /*0300*/  UIADD3.X UR7, UPT, UPT, URZ, UR7, URZ, UP0, !UPT ;  /* 0x00000007ff077290 */ /* 0x000fce00087fe4ff */
[----:B------:R3:W-:Y:S02]  /*0310*/  UTMACCTL.PF [UR12] ;  /* 0x000000000c0079b9 */ /* 0x0007e40008040000 */
[----:B------:R3:W-:Y:S02]  /*0320*/  UTMACCTL.PF [UR6] ;  /* 0x00000000060079b9 */ /* 0x0007e40008040000 */
[----:B---3--:R-:W-:Y:S01]  /*0330*/  NOP ;  /* 0x0000000000007918 */ /* 0x008fe20000000000 */
.L_x_5:
[----:B------:R-:W-:Y:S05]  /*0340*/  BSYNC.RECONVERGENT B0 ;  /* 0x0000000000007941 */ /* 0x000fea0003800200 */
.L_x_4:
[----:B------:R-:W-:Y:S04]  /*0350*/  BSSY.RECONVERGENT B0, `(.L_x_6) ;  /* 0x000000a000007945 */ /* 0x000fe80003800200 */
        /* <DEDUP_REMOVED lines=9> */
.L_x_7:
[----:B------:R-:W-:Y:S05]  /*03f0*/  BSYNC.RECONVERGENT B0 ;  /* 0x0000000000007941 */ /* 0x000fea0003800200 */
.L_x_6:
[----:B------:R-:W3:Y:S01]  /*0400*/  LDCU.64 UR6, c[0x0][0x888] ;  /* 0x00011100ff0677ac */ /* 0x000ee20008000a00 */
[----:B------:R-:W-:Y:S02]  /*0410*/  UISETP.EQ.U32.AND UP1, UPT, UR4, URZ, UPT ;  /* 0x000000ff0400728c */ /* 0x000fe4000bf22070 */
[----:B------:R-:W-:Y:S02]  /*0420*/  UPLOP3.LUT UP5, UPT, UPT, UPT, UPT, 0x80, 0x8 ;  /* 0x000000000008789c */ /* 0x000fe40003faf070 */
[----:B---3--:R-:W-:-:S04]  /*0430*/  UISETP.NE.U32.AND UP0, UPT, UR6, URZ, UPT ;  /* 0x000000ff0600728c */ /* 0x008fc8000bf05070 */
[----:B------:R-:W-:-:S04]  /*0440*/  UISETP.NE.AND.EX UP0, UPT, UR7, URZ, UPT, UP0 ;  /* 0x000000ff0700728c */ /* 0x000fc8000bf05300 */
[----:B------:R-:W-:-:S04]  /*0450*/  UISETP.EQ.OR.EX UP2, UPT, UR5, URZ, !UP0, UP1 ;  /* 0x000000ff0500728c */ /* 0x000fc8000c742710 */
[----:B------:R-:W-:-:S05]  /*0460*/  UP2UR UR51, UPR, URZ, 0x4 ;  /* 0x00000004ff337883 */ /* 0x000fca0008000000 */
[----:B------:R-:W-:Y:S07]  /*0470*/  BRA.U !UP2, `(.L_x_8) ;  /* 0x000000010a207547 */ /* 0x000fee000b800000 */
[----:B------:R-:W-:Y:S01]  /*0480*/  UISETP.NE.U32.AND UP2, UPT, UR4, URZ, UPT ;  /* 0x000000ff0400728c */ /* 0x000fe2000bf45070 */
[----:B-----5:R-:W-:Y:S01]  /*0490*/  FSETP.NEU.AND P0, PT, R49, RZ, PT ;  /* 0x000000ff3100720b */ /* 0x020fe20003f0d000 */
[----:B------:R-:W-:Y:S02]  /*04a0*/  USEL UR4, URZ, 0xffffffff, UP0 ;  /* 0xffffffffff047887 */ /* 0x000fe40008000000 */
[----:B------:R-:W-:-:S10]  /*04b0*/  UISETP.NE.AND.EX UP2, UPT, UR5, URZ, UPT, UP2 ;  /* 0x000000ff0500728c */ /* 0x000fd4000bf45320 */
[----:B------:R-:W-:Y:S01]  /*04c0*/  VOTEU.ANY UP1, P0 ;  /* 0x0000000000ff7886 */ /* 0x000fe20000020100 */
[----:B------:R-:W-:-:S04]  /*04d0*/  @!UP2 USEL UR4, URZ, 0xffffffff, UP1 ;  /* 0xffffffffff04a887 */ /* 0x000fc80008800000 */
[----:B------:R-:W-:-:S04]  /*04e0*/  ULOP3.LUT UR4, UR4, 0x1, URZ, 0xc0, !UPT ;  /* 0x0000000104047892 */ /* 0x000fc8000f8ec0ff */
[----:B------:R-:W-:-:S11]  /*04f0*/  UISETP.NE.U32.AND UP5, UPT, UR4, 0x1, UPT ;  /* 0x000000010400788c */ /* 0x000fd6000bfa5070 */
.L_x_8:
[----:B------:R-:W3:Y:S01]  /*0500*/  SHFL.IDX PT, R0, R96, RZ, 0x1f ;  /* 0x00001fff60007589 */ /* 0x000ee200000e0000 */
[----:B------:R-:W-:-:S04]  /*0510*/  UISETP.NE.AND UP1, UPT, UR10, 0x2, UPT ;  /* 0x000000020a00788c */ /* 0x000fc8000bf25270 */
[----:B------:R-:W-:Y:S02]  /*0520*/  UISETP.EQ.AND UP2, UPT, UR9, URZ, !UP1 ;  /* 0x000000ff0900728c */ /* 0x000fe4000cf42270 */
[----:B------:R-:W-:-:S04]  /*0530*/  USEL UR14, URZ, 0x1, UP1 ;  /* 0x00000001ff0e7887 */ /* 0x000fc80008800000 */
[----:B------:R-:W-:Y:S02]  /*0540*/  PLOP3.LUT P5, PT, P1, PT, UP2, 0x80, 0x8 ;  /* 0x000000000008781c */ /* 0x000fe40000faf028 */
[----:B---3--:R-:W-:-:S13]  /*0550*/  ISETP.NE.AND P0, PT, R0, RZ, PT ;  /* 0x000000ff0000720c */ /* 0x008fda0003f05270 */
[----:B------:R-:W-:Y:S05]  /*0560*/  @P0 BRA `(.L_x_9) ;  /* 0x0000000000440947 */ /* 0x000fea0003800000 */
[----:B------:R-:W-:Y:S01]  /*0570*/  UMOV UR5, 0x400 ;  /* 0x0000040000057882 */ /* 0x000fe20000000000 */
[----:B------:R-:W-:Y:S01]  /*0580*/  UMOV UR4, 0x1 ;  /* 0x0000000100047882 */ /* 0x000fe20000000000 */
[----:B------:R-:W-:Y:S02]  /*0590*/  ULEA UR5, UR37, UR5, 0x18 ;  /* 0x0000000525057291 */ /* 0x000fe4000f8ec0ff */
[----:B------:R-:W-:-:S04]  /*05a0*/  UIADD3 UR6, UPT, UPT, -UR4, 0x100000, URZ ;  /* 0x0010000004067890 */ /* 0x000fc8000fffe1ff */
[----:B------:R-:W-:Y:S02]  /*05b0*/  USHF.L.U32 UR7, UR6, 0xb, URZ ;  /* 0x0000000b06077899 */ /* 0x000fe400080006ff */
[----:B------:R-:W-:Y:S01]  /*05c0*/  USHF.L.U32 UR6, UR6, 0x1, URZ ;  /* 0x0000000106067899 */ /* 0x000fe200080006ff */
[----:B------:R-:W-:Y:S01]  /*05d0*/  ELECT P0, URZ, PT ;  /* 0x0000000000ff782f */ /* 0x000fe20003800000 */
[----:B------:R-:W3:Y:S10]  /*05e0*/  FENCE.VIEW.ASYNC.S ;  /* 0x00000000000073c6 */ /* 0x000ef40000000000 */
[----:B---3--:R3:W4:Y:S01]  /*05f0*/  SYNCS.EXCH.64 URZ, [UR5], UR6 ;  /* 0x0000000605ff75b2 */ /* 0x0087220008000100 */
[----:B------:R3:W1:Y:S01]  /*0600*/  SYNCS.EXCH.64 URZ, [UR5+0x20], UR6 ;  /* 0x0000200605ff75b2 */ /* 0x0006620008000100 */
[----:B------:R3:W1:Y:S01]  /*0610*/  SYNCS.EXCH.64 URZ, [UR5+0x8], UR6 ;  /* 0x0000080605ff75b2 */ /* 0x0006620008000100 */
[----:B------:R3:W1:Y:S01]  /*0620*/  SYNCS.EXCH.64 URZ, [UR5+0x28], UR6 ;  /* 0x0000280605ff75b2 */ /* 0x0006620008000100 */
[----:B------:R3:W1:Y:S01]  /*0630*/  SYNCS.EXCH.64 URZ, [UR5+0x10], UR6 ;  /* 0x0000100605ff75b2 */ /* 0x0006620008000100 */
[----:B------:R3:W1:Y:S01]  /*0640*/  SYNCS.EXCH.64 URZ, [UR5+0x30], UR6 ;  /* 0x0000300605ff75b2 */ /* 0x0006620008000100 */
[----:B------:R3:W1:Y:S01]  /*0650*/  SYNCS.EXCH.64 URZ, [UR5+0x18], UR6 ;  /* 0x0000180605ff75b2 */ /* 0x0006620008000100 */
[----:B------:R3:W1:Y:S01]  /*0660*/  SYNCS.EXCH.64 URZ, [UR5+0x38], UR6 ;  /* 0x0000380605ff75b2 */ /* 0x0006620008000100 */
[----:B------:R-:W-:Y:S01]  /*0670*/  NOP ;  /* 0x0000000000007918 */ /* 0x000fe20000000000 */
.L_x_9:
[----:B------:R-:W2:Y:S01]  /*0680*/  SHFL.IDX PT, R0, R96, RZ, 0x1f ;  /* 0x00001fff60007589 */ /* 0x000ea200000e0000 */
[----:B------:R-:W-:Y:S01]  /*0690*/  NOP ;  /* 0x0000000000007918 */ /* 0x000fe20000000000 */
[----:B--2---:R-:W-:-:S13]  /*06a0*/  ISETP.NE.AND P0, PT, R0, 0x1, PT ;  /* 0x000000010000780c */ /* 0x004fda0003f05270 */
[----:B------:R-:W-:Y:S05]  /*06b0*/  @P0 BRA `(.L_x_10) ;  /* 0x00000000004c0947 */ /* 0x000fea0003800000 */
[----:B---3--:R-:W-:Y:S01]  /*06c0*/  UMOV UR6, 0x400 ;  /* 0x0000040000067882 */ /* 0x008fe20000000000 */
[----:B------:R-:W-:Y:S01]  /*06d0*/  UMOV UR5, 0x20 ;  /* 0x0000002000057882 */ /* 0x000fe20000000000 */
[----:B------:R-:W-:Y:S01]  /*06e0*/  UMOV UR4, 0x80 ;  /* 0x0000008000047882 */ /* 0x000fe20000000000 */
[----:B------:R-:W-:Y:S02]  /*06f0*/  ULEA UR6, UR37, UR6, 0x18 ;  /* 0x0000000625067291 */ /* 0x000fe4000f8ec0ff */
[----:B------:R-:W-:-:S04]  /*0700*/  UIADD3 UR12, UPT, UPT, -UR5, 0x100000, URZ ;  /* 0x00100000050c7890 */ /* 0x000fc8000fffe1ff */
[----:B------:R-:W-:Y:S02]  /*0710*/  USHF.L.U32 UR13, UR12, 0xb, URZ ;  /* 0x0000000b0c0d7899 */ /* 0x000fe400080006ff */
[----:B------:R-:W-:Y:S02]  /*0720*/  USHF.L.U32 UR12, UR12, 0x1, URZ ;  /* 0x000000010c0c7899 */ /* 0x000fe400080006ff */
[----:B------:R-:W-:-:S04]  /*0730*/  UIADD3 UR4, UPT, UPT, -UR4, 0x100000, URZ ;  /* 0x0010000004047890 */ /* 0x000fc8000fffe1ff */
[----:B------:R-:W-:Y:S02]  /*0740*/  USHF.L.U32 UR5, UR4, 0xb, URZ ;  /* 0x0000000b04057899 */ /* 0x000fe400080006ff */
[----:B------:R-:W-:Y:S01]  /*0750*/  USHF.L.U32 UR4, UR4, 0x1, URZ ;  /* 0x0000000104047899 */ /* 0x000fe200080006ff */
[----:B------:R-:W-:Y:S01]  /*0760*/  ELECT P0, URZ, PT ;  /* 0x0000000000ff782f */ /* 0x000fe20003800000 */
[----:B------:R-:W2:Y:S02]  /*0770*/  FENCE.VIEW.ASYNC.S ;  /* 0x00000000000073c6 */ /* 0x000ea40000000000 */
[----:B--2---:R2:W3:Y:S08]  /*0780*/  SYNCS.EXCH.64 URZ, [UR6+0x40], UR12 ;  /* 0x0000400c06ff75b2 */ /* 0x0044f00008000100 */
[----:B------:R2:W1:Y:S01]  /*0790*/  SYNCS.EXCH.64 URZ, [UR6+0x58], UR4 ;  /* 0x0000580406ff75b2 */ /* 0x0004620008000100 */
[----:B------:R2:W1:Y:S01]  /*07a0*/  SYNCS.EXCH.64 URZ, [UR6+0x48], UR12 ;  /* 0x0000480c06ff75b2 */ /* 0x0004620008000100 */
[----:B------:R2:W1:Y:S01]  /*07b0*/  SYNCS.EXCH.64 URZ, [UR6+0x60], UR4 ;  /* 0x0000600406ff75b2 */ /* 0x0004620008000100 */
[----:B------:R2:W1:Y:S01]  /*07c0*/  SYNCS.EXCH.64 URZ, [UR6+0x50], UR12 ;  /* 0x0000500c06ff75b2 */ /* 0x0004620008000100 */
[----:B------:R2:W1:Y:S01]  /*07d0*/  SYNCS.EXCH.64 URZ, [UR6+0x68], UR4 ;  /* 0x0000680406ff75b2 */ /* 0x0004620008000100 */
[----:B------:R-:W-:Y:S01]  /*07e0*/  NOP ;  /* 0x0000000000007918 */ /* 0x000fe20000000000 */
.L_x_10:
[----:B------:R-:W4:Y:S01]  /*07f0*/  SHFL.IDX PT, R0, R96, RZ, 0x1f ;  /* 0x00001fff60007589 */ /* 0x000f2200000e0000 */
[----:B------:R-:W-:Y:S01]  /*0800*/  NOP ;  /* 0x0000000000007918 */ /* 0x000fe20000000000 */
[----:B----4-:R-:W-:-:S13]  /*0810*/  ISETP.NE.AND P0, PT, R0, 0x3, PT ;  /* 0x000000030000780c */ /* 0x010fda0003f05270 */
[----:B------:R-:W-:Y:S05]  /*0820*/  @P0 BRA `(.L_x_11) ;  /* 0x00000000002c0947 */ /* 0x000fea0003800000 */
[----:B--23--:R-:W-:Y:S01]  /*0830*/  UMOV UR5, 0x400 ;  /* 0x0000040000057882 */ /* 0x00cfe20000000000 */
[----:B------:R-:W-:Y:S01]  /*0840*/  UMOV UR4, 0x20 ;  /* 0x0000002000047882 */ /* 0x000fe20000000000 */
[----:B------:R-:W-:Y:S02]  /*0850*/  ULEA UR5, UR37, UR5, 0x18 ;  /* 0x0000000525057291 */ /* 0x000fe4000f8ec0ff */
[----:B------:R-:W-:-:S04]  /*0860*/  UIADD3 UR6, UPT, UPT, -UR4, 0x100000, URZ ;  /* 0x0010000004067890 */ /* 0x000fc8000fffe1ff */
[----:B------:R-:W-:Y:S02]  /*0870*/  USHF.L.U32 UR7, UR6, 0xb, URZ ;  /* 0x0000000b06077899 */ /* 0x000fe400080006ff */
[----:B------:R-:W-:Y:S01]  /*0880*/  USHF.L.U32 UR6, UR6, 0x1, URZ ;  /* 0x0000000106067899 */ /* 0x000fe200080006ff */
[----:B------:R-:W-:Y:S01]  /*0890*/  ELECT P0, URZ, PT ;  /* 0x0000000000ff782f */ /* 0x000fe20003800000 */
[----:B------:R-:W2:Y:S10]  /*08a0*/  FENCE.VIEW.ASYNC.S ;  /* 0x00000000000073c6 */ /* 0x000eb40000000000 */
[----:B--2---:R4:W2:Y:S01]  /*08b0*/  SYNCS.EXCH.64 URZ, [UR5+0x70], UR6 ;  /* 0x0000700605ff75b2 */ /* 0x0048a20008000100 */
[----:B------:R4:W3:Y:S02]  /*08c0*/  SYNCS.EXCH.64 URZ, [UR5+0x78], UR6 ;  /* 0x0000780605ff75b2 */ /* 0x0008e40008000100 */
[----:B----4-:R-:W-:Y:S01]  /*08d0*/  NOP ;  /* 0x0000000000007918 */ /* 0x010fe20000000000 */
.L_x_11:
[----:B------:R-:W4:Y:S01]  /*08e0*/  SHFL.IDX PT, R0, R96, RZ, 0x1f ;  /* 0x00001fff60007589 */ /* 0x000f2200000e0000 */
[----:B------:R-:W-:Y:S01]  /*08f0*/  NOP ;  /* 0x0000000000007918 */ /* 0x000fe20000000000 */
[----:B----4-:R-:W-:-:S13]  /*0900*/  ISETP.NE.AND P0, PT, R0, 0x4, PT ;  /* 0x000000040000780c */ /* 0x010fda0003f05270 */
[----:B------:R-:W-:Y:S05]  /*0910*/  @P0 BRA `(.L_x_12) ;  /* 0x0000000000480947 */ /* 0x000fea0003800000 */
[----:B--23--:R-:W-:Y:S01]  /*0920*/  UMOV UR6, 0x1e0 ;  /* 0x000001e000067882 */ /* 0x00cfe20000000000 */
[----:B------:R-:W-:Y:S01]  /*0930*/  UMOV UR5, 0x400 ;  /* 0x0000040000057882 */ /* 0x000fe20000000000 */
[----:B------:R-:W-:Y:S01]  /*0940*/  USEL UR6, UR6, 0x1a0, UP5 ;  /* 0x000001a006067887 */ /* 0x000fe2000a800000 */
        /* <DEDUP_REMOVED lines=10> */
[----:B--2---:R4:W2:Y:S08]  /*09f0*/  SYNCS.EXCH.64 URZ, [UR5+0x80], UR12 ;  /* 0x0000800c05ff75b2 */ /* 0x0048b00008000100 */
[----:B------:R4:W3:Y:S01]  /*0a00*/  SYNCS.EXCH.64 URZ, [UR5+0x90], UR6 ;  /* 0x0000900605ff75b2 */ /* 0x0008e20008000100 */
[----:B------:R4:W1:Y:S01]  /*0a10*/  SYNCS.EXCH.64 URZ, [UR5+0x88], UR12 ;  /* 0x0000880c05ff75b2 */ /* 0x0008620008000100 */
[----:B------:R4:W1:Y:S02]  /*0a20*/  SYNCS.EXCH.64 URZ, [UR5+0x98], UR6 ;  /* 0x0000980605ff75b2 */ /* 0x0008640008000100 */
[----:B----4-:R-:W-:Y:S01]  /*0a30*/  NOP ;  /* 0x0000000000007918 */ /* 0x010fe20000000000 */
.L_x_12:
[----:B------:R-:W4:Y:S01]  /*0a40*/  SHFL.IDX PT, R0, R96, RZ, 0x1f ;  /* 0x00001fff60007589 */ /* 0x000f2200000e0000 */
[----:B------:R-:W-:Y:S01]  /*0a50*/  NOP ;  /* 0x0000000000007918 */ /* 0x000fe20000000000 */
[----:B----4-:R-:W-:-:S13]  /*0a60*/  ISETP.NE.AND P0, PT, R0, 0x5, PT ;  /* 0x000000050000780c */ /* 0x010fda0003f05270 */
[----:B------:R-:W-:Y:S05]  /*0a70*/  @P0 BRA `(.L_x_13) ;  /* 0x0000000000540947 */ /* 0x000fea0003800000 */
[----:B--23--:R-:W-:Y:S01]  /*0a80*/  UMOV UR6, 0x400 ;  /* 0x0000040000067882 */ /* 0x00cfe20000000000 */
        /* <DEDUP_REMOVED lines=14> */
[----:B------:R4:W1:Y:S01]  /*0b70*/  SYNCS.EXCH.64 URZ, [UR6+0xc8], UR4 ;  /* 0x0000c80406ff75b2 */ /* 0x0008620008000100 */
[----:B------:R4:W1:Y:S01]  /*0b80*/  SYNCS.EXCH.64 URZ, [UR6+0xb0], UR12 ;  /* 0x0000b00c06ff75b2 */ /* 0x0008620008000100 */
[----:B------:R4:W1:Y:S01]  /*0b90*/  SYNCS.EXCH.64 URZ, [UR6+0xd0], UR4 ;  /* 0x0000d00406ff75b2 */ /* 0x0008620008000100 */
[----:B------:R4:W1:Y:S01]  /*0ba0*/  SYNCS.EXCH.64 URZ, [UR6+0xb8], UR12 ;  /* 0x0000b80c06ff75b2 */ /* 0x0008620008000100 */
[----:B------:R4:W1:Y:S02]  /*0bb0*/  SYNCS.EXCH.64 URZ, [UR6+0xd8], UR4 ;  /* 0x0000d80406ff75b2 */ /* 0x0008640008000100 */
[----:B----4-:R-:W-:Y:S01]  /*0bc0*/  NOP ;  /* 0x0000000000007918 */ /* 0x010fe20000000000 */
.L_x_13:
[----:B------:R-:W4:Y:S01]  /*0bd0*/  SHFL.IDX PT, R0, R96, RZ, 0x1f ;  /* 0x00001fff60007589 */ /* 0x000f2200000e0000 */
[----:B------:R-:W-:Y:S01]  /*0be0*/  ISETP.NE.OR P1, PT, RZ, UR10, !P1 ;  /* 0x0000000aff007c0c */ /* 0x000fe2000cf25670 */
        /* <DEDUP_REMOVED lines=12> */
[----:B------:R4:W3:Y:S01]  /*0cb0*/  SYNCS.EXCH.64 URZ, [UR5+0xf0], UR6 ;  /* 0x0000f00605ff75b2 */ /* 0x0008e20008000100 */
[----:B------:R4:W1:Y:S01]  /*0cc0*/  SYNCS.EXCH.64 URZ, [UR5+0xe8], UR6 ;  /* 0x0000e80605ff75b2 */ /* 0x0008620008000100 */
[----:B------:R4:W1:Y:S02]  /*0cd0*/  SYNCS.EXCH.64 URZ, [UR5+0xf8], UR6 ;  /* 0x0000f80605ff75b2 */ /* 0x0008640008000100 */
[----:B----4-:R-:W-:Y:S01]  /*0ce0*/  NOP ;  /* 0x0000000000007918 */ /* 0x010fe20000000000 */
.L_x_14:
[----:B------:R-:W-:Y:S01]  /*0cf0*/  VOTEU.ALL UP1, P1 ;  /* 0x0000000000ff7886 */ /* 0x000fe20000820000 */
[----:B--23--:R-:W2:Y:S01]  /*0d00*/  LDCU UR5, c[0x0][0x36c] ;  /* 0x00006d80ff0577ac */ /* 0x00cea20008000800 */
[----:B------:R-:W-:Y:S01]  /*0d10*/  NOP ;  /* 0x0000000000007918 */ /* 0x000fe20000000000 */
[----:B------:R-:W-:Y:S01]  /*0d20*/  LOP3.LUT R10, R105, 0x1f, RZ, 0xc0, !PT ;  /* 0x0000001f690a7812 */ /* 0x000fe200078ec0ff */
[----:B------:R-:W-:Y:S01]  /*0d30*/  UMOV UR6, 0x20 ;  /* 0x0000002000067882 */ /* 0x000fe20000000000 */
[----:B------:R-:W-:Y:S01]  /*0d40*/  @!UP1 UMOV UR4, 0x400 ;  /* 0x0000040000049882 */ /* 0x000fe20000000000 */
[----:B------:R-:W-:-:S04]  /*0d50*/  @!UP1 UIADD3 UR6, UPT, UPT, -UR6, 0x100000, URZ ;  /* 0x0010000006069890 */ /* 0x000fc8000fffe1ff */
[----:B------:R-:W-:Y:S02]  /*0d60*/  @!UP1 USHF.L.U32 UR7, UR6, 0xb, URZ ;  /* 0x0000000b06079899 */ /* 0x000fe400080006ff */
[----:B------:R-:W-:Y:S02]  /*0d70*/  @!UP1 USHF.L.U32 UR6, UR6, 0x1, URZ ;  /* 0x0000000106069899 */ /* 0x000fe400080006ff */
[----:B------:R-:W-:Y:S01]  /*0d80*/  @!UP1 ULEA UR4, UR37, UR4, 0x18 ;  /* 0x0000000425049291 */ /* 0x000fe2000f8ec0ff */
[----:B------:R-:W-:Y:S01]  /*0d90*/  VOTEU.ALL UP1, P1 ;  /* 0x0000000000ff7886 */ /* 0x000fe20000820000 */
[----:B------:R-:W-:Y:S01]  /*0da0*/  UISETP.NE.AND UP4, UPT, UR10, URZ, UPT ;  /* 0x000000ff0a00728c */ /* 0x000fe2000bf85270 */
[----:B------:R-:W3:Y:S09]  /*0db0*/  FENCE.VIEW.ASYNC.S ;  /* 0x00000000000073c6 */ /* 0x000ef20000000000 */
[----:B---3--:R3:W4:Y:S01]  /*0dc0*/  @!UP1 SYNCS.EXCH.64 URZ, [UR4+0x100], UR6 ;  /* 0x0001000604ff95b2 */ /* 0x0087220008000100 */
[----:B--2---:R-:W-:-:S09]  /*0dd0*/  UISETP.EQ.U32.AND UP1, UPT, UR5, 0x1, UPT ;  /* 0x000000010500788c */ /* 0x004fd2000bf22070 */
[----:B------:R-:W-:Y:S05]  /*0de0*/  BRA.U !UP1, `(.L_x_15) ;  /* 0x0000000109087547 */ /* 0x000fea000b800000 */
[----:B-1--4-:R-:W-:Y:S01]  /*0df0*/  UCGABAR_ARV ;  /* 0x00000000000079c7 */ /* 0x012fe20008000000 */
[----:B------:R-:W-:Y:S05]  /*0e00*/  BRA `(.L_x_16) ;  /* 0x0000000000047947 */ /* 0x000fea0003800000 */
.L_x_15:
[----:B-1--4-:R-:W-:Y:S01]  /*0e10*/  NOP ;  /* 0x0000000000007918 */ /* 0x012fe20000000000 */
.L_x_16:
[----:B------:R-:W1:Y:S01]  /*0e20*/  S2R R15, SR_CTAID.Y ;  /* 0x00000000000f7919 */ /* 0x000e620000002600 */
[----:B------:R-:W-:-:S05]  /*0e30*/  CS2R.32 R91, SR_CgaSize ;  /* 0x00000000005b7805 */ /* 0x000fca0000008a00 */
[----:B------:R-:W-:-:S05]  /*0e40*/  IMAD R91, R91, -0xa0, RZ ;  /* 0xffffff605b5b7824 */ /* 0x000fca00078e02ff */
[----:B---3--:R-:W-:-:S14]  /*0e50*/  R2UR UR4, R91 ;  /* 0x000000005b0472ca */ /* 0x008fdc00000e0000 */
[----:B------:R-:W2:Y:S01]  /*0e60*/  LDCU UR4, c[0x0][UR4+0x2b4] ;  /* 0x00005680040477ac */ /* 0x000ea20008000800 */
[----:B------:R-:W-:-:S05]  /*0e70*/  CS2R.32 R0, SR_CgaSize ;  /* 0x0000000000007805 */ /* 0x000fca0000008a00 */
[----:B------:R-:W-:-:S06]  /*0e80*/  IMAD R0, R0, -0xa0, RZ ;  /* 0xffffff6000007824 */ /* 0x000fcc00078e02ff */
[----:B------:R-:W3:Y:S01]  /*0e90*/  LDC R0, c[0x0][R0+0x2a4] ;  /* 0x0000a90000007b82 */ /* 0x000ee20000000800 */
[----:B------:R-:W-:Y:S01]  /*0ea0*/  PRMT R8, RZ, 0x7610, R8 ;  /* 0x00007610ff087816 */ /* 0x000fe20000000008 */
[----:B------:R-:W4:Y:S01]  /*0eb0*/  S2R R9, SR_CTAID.X ;  /* 0x0000000000097919 */ /* 0x000f220000002500 */
[----:B------:R-:W-:-:S05]  /*0ec0*/  CS2R.32 R91, SR_CgaSize ;  /* 0x00000000005b7805 */ /* 0x000fca0000008a00 */
[----:B------:R-:W-:-:S05]  /*0ed0*/  IMAD R91, R91, -0xa0, RZ ;  /* 0xffffff605b5b7824 */ /* 0x000fca00078e02ff */
[----:B------:R-:W-:-:S14]  /*0ee0*/  R2UR UR5, R91 ;  /* 0x000000005b0572ca */ /* 0x000fdc00000e0000 */
[----:B------:R-:W3:Y:S01]  /*0ef0*/  LDCU UR5, c[0x0][UR5+0x2b0] ;  /* 0x00005600050577ac */ /* 0x000ee20008000800 */
[----:B------:R-:W-:Y:S01]  /*0f00*/  UISETP.NE.AND UP2, UPT, UR10, 0x2, UPT ;  /* 0x000000020a00788c */ /* 0x000fe2000bf45270 */
[----:B------:R-:W2:Y:S01]  /*0f10*/  LDC R11, c[0x0][0xb24] ;  /* 0x0002c900ff0b7b82 */ /* 0x000ea20000000800 */
[----:B------:R-:W-:-:S05]  /*0f20*/  CS2R.32 R2, SR_CgaSize ;  /* 0x0000000000027805 */ /* 0x000fca0000008a00 */
[----:B------:R-:W-:-:S06]  /*0f30*/  IMAD R2, R2, -0xa0, RZ ;  /* 0xffffff6002027824 */ /* 0x000fcc00078e02ff */
[----:B------:R-:W3:Y:S08]  /*0f40*/  LDC R2, c[0x0][R2+0x2a0] ;  /* 0x0000a80002027b82 */ /* 0x000ef00000000800 */
[----:B------:R-:W3:Y:S01]  /*0f50*/  LDC R37, c[0x0][0xb24] ;  /* 0x0002c900ff257b82 */ /* 0x000ee20000000800 */
[----:B-1----:R-:W-:-:S07]  /*0f60*/  I2FP.F32.U32 R90, R15 ;  /* 0x0000000f005a7245 */ /* 0x002fce0000201000 */
[----:B------:R-:W1:Y:S01]  /*0f70*/  S2UR UR36, SR_CTAID.Z ;  /* 0x00000000002479c3 */ /* 0x000e620000002700 */
[----:B--2---:R-:W-:Y:S01]  /*0f80*/  ISETP.GE.AND P0, PT, R11, 0x1, PT ;  /* 0x000000010b00780c */ /* 0x004fe20003f06270 */
[----:B----4-:R-:W-:Y:S01]  /*0f90*/  IMAD.MOV.U32 R14, RZ, RZ, R9 ;  /* 0x000000ffff0e7224 */ /* 0x010fe200078e0009 */
[----:B------:R-:W-:Y:S01]  /*0fa0*/  I2FP.F32.U32 R91, R9 ;  /* 0x00000009005b7245 */ /* 0x000fe20000201000 */
[----:B------:R-:W-:Y:S01]  /*0fb0*/  FMUL R90, R90, UR4 ;  /* 0x000000045a5a7c20 */ /* 0x000fe20008400000 */
[----:B------:R-:W2:Y:S03]  /*0fc0*/  LDCU UR4, c[0x0][0xb30] ;  /* 0x00016600ff0477ac */ /* 0x000ea60008000800 */
[----:B---3--:R-:W-:Y:S02]  /*0fd0*/  FMUL R91, R91, UR5 ;  /* 0x000000055b5b7c20 */ /* 0x008fe40008400000 */
[----:B------:R-:W3:Y:S08]  /*0fe0*/  F2I.U32.TRUNC.NTZ R90, R90 ;  /* 0x0000005a005a7305 */ /* 0x000ef0000020f000 */
[----:B------:R-:W4:Y:S01]  /*0ff0*/  F2I.U32.TRUNC.NTZ R91, R91 ;  /* 0x0000005b005b7305 */ /* 0x000f22000020f000 */
[----:B--2---:R-:W-:Y:S01]  /*1000*/  UISETP.NE.AND UP3, UPT, UR4, 0x1, UPT ;  /* 0x000000010400788c */ /* 0x004fe2000bf65270 */
[----:B---3--:R-:W-:-:S05]  /*1010*/  IADD3 R90, PT, PT, -R90, RZ, RZ ;  /* 0x000000ff5a5a7210 */ /* 0x008fca0007ffe1ff */
[----:B------:R-:W-:Y:S01]  /*1020*/  IMAD R90, R0, R90, R15 ;  /* 0x0000005a005a7224 */ /* 0x000fe200078e020f */
[----:B------:R-:W-:Y:S01]  /*1030*/  PRMT R0, RZ, 0x7610, R0 ;  /* 0x00007610ff007816 */ /* 0x000fe20000000000 */
[----:B----4-:R-:W-:-:S04]  /*1040*/  IMAD.MOV R91, RZ, RZ, -R91 ;  /* 0x000000ffff5b7224 */ /* 0x010fc800078e0a5b */
[----:B------:R-:W-:Y:S01]  /*1050*/  IMAD R91, R2, R91, R9 ;  /* 0x0000005b025b7224 */ /* 0x000fe200078e0209 */
[----:B-1----:R-:W-:Y:S06]  /*1060*/  BRA.U UP4, `(.L_x_17) ;  /* 0x0000000104247547 */ /* 0x002fec000b800000 */
[----:B------:R-:W-:Y:S01]  /*1070*/  ISETP.NE.AND P1, PT, R90, RZ, PT ;  /* 0x000000ff5a00720c */ /* 0x000fe20003f25270 */
[----:B------:R-:W-:Y:S01]  /*1080*/  IMAD.MOV.U32 R0, RZ, RZ, 0x3 ;  /* 0x00000003ff007424 */ /* 0x000fe200078e00ff */
[C---:B------:R-:W-:Y:S02]  /*1090*/  LOP3.LUT R2, R91.reuse, 0xfffffffe, RZ, 0xc0, !PT ;  /* 0xfffffffe5b027812 */ /* 0x040fe400078ec0ff */
[----:B------:R-:W-:Y:S02]  /*10a0*/  ISETP.LT.U32.OR P1, PT, R91, 0x2, !P1 ;  /* 0x000000025b00780c */ /* 0x000fe40004f21470 */
[----:B------:R-:W-:Y:S02]  /*10b0*/  SHF.L.U32 R0, R0, R2, RZ ;  /* 0x0000000200007219 */ /* 0x000fe400000006ff */
[----:B------:R-:W-:Y:S02]  /*10c0*/  SEL R4, RZ, 0x1, !P1 ;  /* 0x00000001ff047807 */ /* 0x000fe40004800000 */
[----:B------:R-:W-:-:S05]  /*10d0*/  SEL R3, RZ, 0x2, !P1 ;  /* 0x00000002ff037807 */ /* 0x000fca0004800000 */
[----:B------:R-:W-:-:S05]  /*10e0*/  IMAD.IADD R3, R4, 0x1, R3 ;  /* 0x0000000104037824 */ /* 0x000fca00078e0203 */
[----:B------:R-:W-:Y:S02]  /*10f0*/  PRMT R8, R3, 0x7610, R8 ;  /* 0x0000761003087816 */ /* 0x000fe40000000008 */
.L_x_17:
[----:B------:R-:W-:Y:S05]  /*1100*/  @!P0 BRA `(.L_x_18) ;  /* 0x0000000000b88947 */ /* 0x000fea0003800000 */
[----:B------:R-:W1:Y:S01]  /*1110*/  LDC.64 R4, c[0x0][0xb18] ;  /* 0x0002c600ff047b82 */ /* 0x000e620000000a00 */
[----:B------:R-:W-:-:S07]  /*1120*/  ISETP.NE.AND P0, PT, R11, 0x1, PT ;  /* 0x000000010b00780c */ /* 0x000fce0003f05270 */
[----:B------:R-:W2:Y:S08]  /*1130*/  LDC R14, c[0x0][0xb0c] ;  /* 0x0002c300ff0e7b82 */ /* 0x000eb00000000800 */
[----:B------:R-:W3:Y:S08]  /*1140*/  LDC R16, c[0x0][0x370] ;  /* 0x0000dc00ff107b82 */ /* 0x000ef00000000800 */
[----:B------:R-:W4:Y:S01]  /*1150*/  LDC R13, c[0x0][0x374] ;  /* 0x0000dd00ff0d7b82 */ /* 0x000f220000000800 */
[----:B-1----:R-:W-:-:S07]  /*1160*/  ISETP.NE.AND P1, PT, R4, 0x1, PT ;  /* 0x000000010400780c */ /* 0x002fce0003f25270 */
[----:B------:R-:W3:Y:S01]  /*1170*/  LDC.64 R6, c[0x0][0xb10] ;  /* 0x0002c400ff067b82 */ /* 0x000ee20000000a00 */
[----:B--2---:R-:W-:-:S07]  /*1180*/  ISETP.NE.AND P2, PT, R14, 0x1, PT ;  /* 0x000000010e00780c */ /* 0x004fce0003f45270 */
[----:B------:R-:W1:Y:S08]  /*1190*/  LDC R12, c[0x0][0xb20] ;  /* 0x0002c800ff0c7b82 */ /* 0x000e700000000800 */
[----:B------:R-:W2:Y:S01]  /*11a0*/  LDC.64 R2, c[0x0][0xb28] ;  /* 0x0002ca00ff027b82 */ /* 0x000ea20000000a00 */
[----:B----4-:R-:W-:-:S04]  /*11b0*/  IMAD.HI.U32 R17, R13, R5, RZ ;  /* 0x000000050d117227 */ /* 0x010fc800078e00ff */
[----:B------:R-:W-:-:S04]  /*11c0*/  IMAD.HI.U32 R5, R15, R5, RZ ;  /* 0x000000050f057227 */ /* 0x000fc800078e00ff */
[----:B---3--:R-:W-:-:S05]  /*11d0*/  IMAD.HI.U32 R18, R16, R6, RZ ;  /* 0x0000000610127227 */ /* 0x008fca00078e00ff */
[-C--:B------:R-:W-:Y:S01]  /*11e0*/  @P2 SHF.R.U32.HI R16, RZ, R7.reuse, R18 ;  /* 0x00000007ff102219 */ /* 0x080fe20000011612 */
[----:B------:R-:W-:Y:S01]  /*11f0*/  IMAD.HI.U32 R18, R9, R6, RZ ;  /* 0x0000000609127227 */ /* 0x000fe200078e00ff */
[-C--:B-1----:R-:W-:Y:S02]  /*1200*/  @P1 SHF.R.U32.HI R13, RZ, R12.reuse, R17 ;  /* 0x0000000cff0d1219 */ /* 0x082fe40000011611 */
[----:B------:R-:W-:Y:S02]  /*1210*/  SHF.R.U32.HI R5, RZ, R12, R5 ;  /* 0x0000000cff057219 */ /* 0x000fe40000011605 */
[----:B------:R-:W-:Y:S02]  /*1220*/  SHF.R.U32.HI R18, RZ, R7, R18 ;  /* 0x00000007ff127219 */ /* 0x000fe40000011612 */
[----:B------:R-:W-:Y:S01]  /*1230*/  SEL R5, R15, R5, !P1 ;  /* 0x000000050f057207 */ /* 0x000fe20004800000 */
[----:B--2---:R-:W-:Y:S01]  /*1240*/  IMAD.HI.U32 R17, R13, R2, RZ ;  /* 0x000000020d117227 */ /* 0x004fe200078e00ff */
[----:B------:R-:W-:-:S03]  /*1250*/  SEL R18, R9, R18, !P2 ;  /* 0x0000001209127207 */ /* 0x000fc60005000000 */
[----:B------:R-:W-:Y:S01]  /*1260*/  IMAD.HI.U32 R6, R16, R2, RZ ;  /* 0x0000000210067227 */ /* 0x000fe200078e00ff */
[----:B------:R-:W-:-:S04]  /*1270*/  @P0 SHF.R.U32.HI R13, RZ, R3, R17 ;  /* 0x00000003ff0d0219 */ /* 0x000fc80000011611 */
[----:B------:R-:W-:Y:S01]  /*1280*/  @P0 SHF.R.U32.HI R16, RZ, R3, R6 ;  /* 0x00000003ff100219 */ /* 0x000fe20000011606 */
[----:B------:R-:W-:-:S04]  /*1290*/  IMAD R13, R13, R11, RZ ;  /* 0x0000000b0d0d7224 */ /* 0x000fc800078e02ff */
[----:B------:R-:W-:Y:S01]  /*12a0*/  IMAD R6, R16, R11, RZ ;  /* 0x0000000b10067224 */ /* 0x000fe200078e02ff */
[----:B------:R-:W-:-:S04]  /*12b0*/  ISETP.GE.AND P1, PT, R5, R13, PT ;  /* 0x0000000d0500720c */ /* 0x000fc80003f26270 */
[----:B------:R-:W-:Y:S01]  /*12c0*/  ISETP.GE.OR P1, PT, R18, R6, P1 ;  /* 0x000000061200720c */ /* 0x000fe20000f26670 */
[----:B------:R-:W-:-:S05]  /*12d0*/  IMAD.HI.U32 R6, R5, R2, RZ ;  /* 0x0000000205067227 */ /* 0x000fca00078e00ff */
[----:B------:R-:W-:-:S04]  /*12e0*/  SHF.R.U32.HI R6, RZ, R3, R6 ;  /* 0x00000003ff067219 */ /* 0x000fc80000011606 */
[----:B------:R-:W-:-:S03]  /*12f0*/  SEL R6, R5, R6, !P0 ;  /* 0x0000000605067207 */ /* 0x000fc60004000000 */
[----:B------:R-:W-:Y:S01]  /*1300*/  @!P1 IMAD.HI.U32 R7, R18, R2, RZ ;  /* 0x0000000212079227 */ /* 0x000fe200078e00ff */
[----:B------:R-:W-:-:S04]  /*1310*/  IADD3 R2, PT, PT, -R6, RZ, RZ ;  /* 0x000000ff06027210 */ /* 0x000fc80007ffe1ff */
[----:B------:R-:W-:Y:S01]  /*1320*/  @!P1 SHF.R.U32.HI R3, RZ, R3, R7 ;  /* 0x00000003ff039219 */ /* 0x000fe20000011607 */
[----:B------:R-:W-:Y:S01]  /*1330*/  IMAD R2, R11, R2, R5 ;  /* 0x000000020b027224 */ /* 0x000fe200078e0205 */
[----:B------:R-:W-:Y:S02]  /*1340*/  IADD3 R7, PT, PT, -R5, RZ, RZ ;  /* 0x000000ff05077210 */ /* 0x000fe40007ffe1ff */
[----:B------:R-:W-:-:S03]  /*1350*/  @!P1 SEL R3, R18, R3, !P0 ;  /* 0x0000000312039207 */ /* 0x000fc60004000000 */
[----:B------:R-:W-:Y:S02]  /*1360*/  IMAD R7, R4, R7, R15 ;  /* 0x0000000704077224 */ /* 0x000fe400078e020f */
[--C-:B------:R-:W-:Y:S02]  /*1370*/  @!P1 IMAD.IADD R6, R6, 0x1, -R3.reuse ;  /* 0x0000000106069824 */ /* 0x100fe400078e0a03 */
[----:B------:R-:W-:Y:S01]  /*1380*/  @!P1 IMAD R3, R2, R16, R3 ;  /* 0x0000001002039224 */ /* 0x000fe200078e0203 */
[----:B------:R-:W-:Y:S01]  /*1390*/  IADD3 R2, PT, PT, -R18, RZ, RZ ;  /* 0x000000ff12027210 */ /* 0x000fe20007ffe1ff */
[----:B------:R-:W-:Y:S02]  /*13a0*/  @!P1 IMAD R5, R6, R11, R18 ;  /* 0x0000000b06059224 */ /* 0x000fe400078e0212 */
[----:B------:R-:W-:Y:S02]  /*13b0*/  @!P1 IMAD.MOV.U32 R18, RZ, RZ, R3 ;  /* 0x000000ffff129224 */ /* 0x000fe400078e0003 */
[----:B------:R-:W-:-:S02]  /*13c0*/  IMAD R2, R14, R2, R9 ;  /* 0x000000020e027224 */ /* 0x000fc400078e0209 */
[----:B------:R-:W-:Y:S02]  /*13d0*/  IMAD R15, R5, R4, R7 ;  /* 0x00000004050f7224 */ /* 0x000fe400078e0207 */
[----:B------:R-:W-:Y:S02]  /*13e0*/  IMAD R14, R18, R14, R2 ;  /* 0x0000000e120e7224 */ /* 0x000fe400078e0202 */
.L_x_18:
[----:B------:R-:W-:Y:S05]  /*13f0*/  BRA.U UP3, `(.L_x_19) ;  /* 0x0000000103407547 */ /* 0x000fea000b800000 */
[----:B------:R-:W1:Y:S08]  /*1400*/  LDC.64 R4, c[0x0][0xb10] ;  /* 0x0002c400ff047b82 */ /* 0x000e700000000a00 */
[----:B------:R-:W2:Y:S08]  /*1410*/  LDC.64 R2, c[0x0][0xb18] ;  /* 0x0002c600ff027b82 */ /* 0x000eb00000000a00 */
[----:B------:R-:W3:Y:S08]  /*1420*/  LDC R6, c[0x0][0xb20] ;  /* 0x0002c800ff067b82 */ /* 0x000ef00000000800 */
[----:B------:R-:W4:Y:S01]  /*1430*/  LDC R7, c[0x0][0xb0c] ;  /* 0x0002c300ff077b82 */ /* 0x000f220000000800 */
[----:B-1----:R-:W-:-:S05]  /*1440*/  IMAD.HI.U32 R4, R14, R4, RZ ;  /* 0x000000040e047227 */ /* 0x002fca00078e00ff */
[----:B------:R-:W-:Y:S01]  /*1450*/  SHF.R.U32.HI R4, RZ, R5, R4 ;  /* 0x00000005ff047219 */ /* 0x000fe20000011604 */
[----:B--2---:R-:W-:Y:S01]  /*1460*/  IMAD.HI.U32 R3, R15, R3, RZ ;  /* 0x000000030f037227 */ /* 0x004fe200078e00ff */
[----:B------:R-:W-:-:S04]  /*1470*/  ISETP.NE.AND P0, PT, R2, 0x1, PT ;  /* 0x000000010200780c */ /* 0x000fc80003f05270 */
[----:B---3--:R-:W-:-:S04]  /*1480*/  SHF.R.U32.HI R3, RZ, R6, R3 ;  /* 0x00000006ff037219 */ /* 0x008fc80000011603 */
[----:B------:R-:W-:Y:S02]  /*1490*/  SEL R3, R15, R3, !P0 ;  /* 0x000000030f037207 */ /* 0x000fe40004000000 */
[----:B----4-:R-:W-:-:S04]  /*14a0*/  ISETP.NE.AND P1, PT, R7, 0x1, PT ;  /* 0x000000010700780c */ /* 0x010fc80003f25270 */
[----:B------:R-:W-:-:S05]  /*14b0*/  SEL R5, R14, R4, !P1 ;  /* 0x000000040e057207 */ /* 0x000fca0004800000 */
[----:B------:R-:W-:Y:S02]  /*14c0*/  IMAD.IADD R4, R3, 0x1, -R5 ;  /* 0x0000000103047824 */ /* 0x000fe400078e0a05 */
[----:B------:R-:W-:Y:S02]  /*14d0*/  IMAD.IADD R3, R5, 0x1, -R3 ;  /* 0x0000000105037824 */ /* 0x000fe400078e0a03 */
[----:B------:R-:W-:Y:S02]  /*14e0*/  IMAD R14, R4, R7, R14 ;  /* 0x00000007040e7224 */ /* 0x000fe400078e020e */
[----:B------:R-:W-:Y:S02]  /*14f0*/  IMAD R15, R3, R2, R15 ;  /* 0x00000002030f7224 */ /* 0x000fe400078e020f */
.L_x_19:
[----:B------:R-:W-:Y:S05]  /*1500*/  BRA.U !UP1, `(.L_x_20) ;  /* 0x00000001090c7547 */ /* 0x000fea000b800000 */
[----:B------:R-:W-:Y:S01]  /*1510*/  UCGABAR_WAIT ;  /* 0x0000000000007dc7 */ /* 0x000fe20008000000 */
[----:B------:R-:W-:Y:S01]  /*1520*/  CCTL.IVALL ;  /* 0x00000000ff00798f */ /* 0x000fe20002000000 */
[----:B------:R-:W-:Y:S05]  /*1530*/  BRA `(.L_x_21) ;  /* 0x0000000000047947 */ /* 0x000fea0003800000 */
.L_x_20:
[----:B------:R-:W-:Y:S06]  /*1540*/  BAR.SYNC.DEFER_BLOCKING 0x0 ;  /* 0x0000000000007b1d */ /* 0x000fec0000010000 */
.L_x_21:
[----:B------:R-:W-:Y:S05]  /*1550*/  BRA.U UP2, `(.L_x_22) ;  /* 0x0000001502087547 */ /* 0x000fea000b800000 */
[----:B------:R-:W1:Y:S01]  /*1560*/  LDCU UR22, c[0x0][0x38c] ;  /* 0x00007180ff1677ac */ /* 0x000e620008000800 */
[----:B------:R-:W2:Y:S01]  /*1570*/  LDC R8, c[0x0][0x370] ;  /* 0x0000dc00ff087b82 */ /* 0x000ea20000000800 */
[----:B------:R-:W-:Y:S01]  /*1580*/  PLOP3.LUT P1, PT, PT, PT, UP5, 0x80, 0x8 ;  /* 0x000000000008781c */ /* 0x000fe20003f2f058 */
[C---:B------:R-:W-:Y:S01]  /*1590*/  IMAD.SHL.U32 R18, R9.reuse, 0x80, RZ ;  /* 0x0000008009127824 */ /* 0x040fe200078e00ff */
[----:B------:R-:W-:Y:S01]  /*15a0*/  UISETP.NE.AND UP1, UPT, UR10, URZ, UPT ;  /* 0x000000ff0a00728c */ /* 0x000fe2000bf25270 */
[----:B------:R-:W-:Y:S01]  /*15b0*/  ISETP.NE.AND P4, PT, R10, RZ, P5 ;  /* 0x000000ff0a00720c */ /* 0x000fe20002f85270 */
[----:B------:R-:W-:Y:S01]  /*15c0*/  IMAD.MOV.U32 R17, RZ, RZ, 0x1 ;  /* 0x00000001ff117424 */ /* 0x000fe200078e00ff */
[----:B------:R-:W-:Y:S01]  /*15d0*/  LOP3.LUT R19, R9, 0x1, RZ, 0xc0, !PT ;  /* 0x0000000109137812 */ /* 0x000fe200078ec0ff */
[----:B------:R-:W-:Y:S01]  /*15e0*/  IMAD.MOV.U32 R16, RZ, RZ, RZ ;  /* 0x000000ffff107224 */ /* 0x000fe200078e00ff */
[----:B------:R-:W3:Y:S01]  /*15f0*/  LDC R0, c[0x0][0x374] ;  /* 0x0000dd00ff007b82 */ /* 0x000ee20000000800 */
[----:B------:R-:W-:-:S02]  /*1600*/  PLOP3.LUT P1, PT, P1, PT, PT, 0x8, 0x80 ;  /* 0x000000000080781c */ /* 0x000fc40000f2e170 */
[----:B------:R-:W-:Y:S01]  /*1610*/  CS2R R12, SRZ ;  /* 0x00000000000c7805 */ /* 0x000fe2000001ff00 */
[----:B------:R-:W-:Y:S01]  /*1620*/  IMAD.MOV.U32 R11, RZ, RZ, 0x1 ;  /* 0x00000001ff0b7424 */ /* 0x000fe200078e00ff */
[----:B------:R-:W4:Y:S01]  /*1630*/  LDCU.64 UR30, c[0x0][0x348] ;  /* 0x00006900ff1e77ac */ /* 0x000f220008000a00 */
[----:B------:R-:W-:Y:S02]  /*1640*/  USEL UR14, UR14, 0x2, UP1 ;  /* 0x000000020e0e7887 */ /* 0x000fe40008800000 */
[----:B-1----:R-:W-:Y:S01]  /*1650*/  UIADD3 UR4, UPT, UPT, UR22, 0x7f, URZ ;  /* 0x0000007f16047890 */ /* 0x002fe2000fffe0ff */
[----:B------:R-:W-:-:S03]  /*1660*/  UMOV UR15, URZ ;  /* 0x000000ff000f7c82 */ /* 0x000fc60008000000 */
[----:B------:R-:W-:-:S04]  /*1670*/  USHF.R.S32.HI UR29, URZ, 0x1f, UR4 ;  /* 0x0000001fff1d7899 */ /* 0x000fc80008011404 */
[----:B------:R-:W-:Y:S02]  /*1680*/  ULEA.HI UR29, UR29, UR4, URZ, 0x7 ;  /* 0x000000041d1d7291 */ /* 0x000fe4000f8f38ff */
[----:B------:R-:W-:Y:S02]  /*1690*/  UIADD3 UR4, UPT, UPT, UR22, -0x1, URZ ;  /* 0xffffffff16047890 */ /* 0x000fe4000fffe0ff */
[----:B------:R-:W-:Y:S02]  /*16a0*/  USHF.R.S32.HI UR29, URZ, 0x7, UR29 ;  /* 0x00000007ff1d7899 */ /* 0x000fe4000801141d */
[----:B------:R-:W-:Y:S02]  /*16b0*/  UISETP.GE.U32.AND UP2, UPT, UR4, -0xff, UPT ;  /* 0xffffff010400788c */ /* 0x000fe4000bf46070 */
[----:B------:R-:W-:Y:S02]  /*16c0*/  UISETP.LT.U32.AND UP0, UPT, UR29, 0x4, UPT ;  /* 0x000000041d00788c */ /* 0x000fe4000bf01070 */
[----:B------:R-:W-:-:S02]  /*16d0*/  UIADD3 UR22, UPT, UPT, UR22, 0xfe, URZ ;  /* 0x000000fe16167890 */ /* 0x000fc4000fffe0ff */
[----:B------:R-:W-:-:S04]  /*16e0*/  USEL UR23, UR29, 0x4, UP0 ;  /* 0x000000041d177887 */ /* 0x000fc80008000000 */
[----:B------:R-:W-:Y:S02]  /*16f0*/  UIADD3 UR13, UPT, UPT, UR23, -0x1, URZ ;  /* 0xffffffff170d7890 */ /* 0x000fe4000fffe0ff */
[----:B------:R-:W-:Y:S02]  /*1700*/  @UP2 UIADD3 UR13, UPT, UPT, UR23, URZ, URZ ;  /* 0x000000ff170d2290 */ /* 0x000fe4000fffe0ff */
[----:B------:R-:W-:Y:S02]  /*1710*/  UIADD3 UR21, UPT, UPT, UR29, -UR23, URZ ;  /* 0x800000171d157290 */ /* 0x000fe4000fffe0ff */
[----:B------:R-:W-:Y:S02]  /*1720*/  UIADD3 UR7, UPT, UPT, UR13, 0x1, URZ ;  /* 0x000000010d077890 */ /* 0x000fe4000fffe0ff */
[----:B--2-4-:R-:W-:-:S12]  /*1730*/  UIADD3 UR13, UPT, UPT, -UR13, URZ, URZ ;  /* 0x000000ff0d0d7290 */ /* 0x014fd8000fffe1ff */
.L_x_42:
[----:B------:R-:W-:Y:S01]  /*1740*/  UISETP.NE.AND UP0, UPT, UR37, URZ, UPT ;  /* 0x000000ff2500728c */ /* 0x000fe2000bf05270 */
[----:B------:R-:W1:Y:S08]  /*1750*/  S2UR UR37, SR_CgaCtaId ;  /* 0x00000000002579c3 */ /* 0x000e700000008800 */
[----:B------:R-:W-:Y:S05]  /*1760*/  BRA.U UP0, `(.L_x_23) ;  /* 0x0000000100347547 */ /* 0x000fea000b800000 */
[----:B------:R-:W2:Y:S01]  /*1770*/  S2R R2, SR_CgaCtaId ;  /* 0x0000000000027919 */ /* 0x000ea20000008800 */
[----:B------:R-:W-:-:S04]  /*1780*/  MOV R3, 0x400 ;  /* 0x0000040000037802 */ /* 0x000fc80000000f00 */
[----:B--2---:R-:W-:Y:S02]  /*1790*/  LEA R2, R2, R3, 0x18 ;  /* 0x0000000302027211 */ /* 0x004fe400078ec0ff */
[----:B------:R-:W-:-:S03]  /*17a0*/  SHF.L.U32 R3, R11, 0x1f, RZ ;  /* 0x0000001f0b037819 */ /* 0x000fc600000006ff */
[----:B------:R-:W-:-:S04]  /*17b0*/  IMAD R2, R12, 0x8, R2 ;  /* 0x000000080c027824 */ /* 0x000fc800078e0202 */
[----:B------:R-:W2:Y:S02]  /*17c0*/  SYNCS.PHASECHK.TRANS64.TRYWAIT P0, [R2+URZ+0xf0], R3 ;  /* 0x0000f003020075a7 */ /* 0x000ea400080011ff */
[----:B--2---:R-:W-:Y:S05]  /*17d0*/  @!P0 BRA `(.L_x_24) ;  /* 0x0000007000748947 */ /* 0x004fea0003800000 */
.L_x_140:
[----:B------:R-:W-:Y:S01]  /*17e0*/  VIADD R12, R12, 0x1 ;  /* 0x000000010c0c7836 */ /* 0x000fe20000000000 */
[----:B------:R2:W-:Y:S04]  /*17f0*/  SYNCS.ARRIVE.TRANS64.A1T0 RZ, [R2+URZ+0xe0], RZ ;  /* 0x0000e0ff02ff79a7 */ /* 0x0005e800081000ff */
[----:B------:R-:W-:-:S04]  /*1800*/  ISETP.NE.AND P0, PT, R12, 0x2, PT ;  /* 0x000000020c00780c */ /* 0x000fc80003f05270 */
[----:B------:R-:W-:Y:S02]  /*1810*/  SEL R12, R12, RZ, P0 ;  /* 0x000000ff0c0c7207 */ /* 0x000fe40000000000 */
[----:B--2---:R-:W-:-:S04]  /*1820*/  SEL R2, RZ, 0x1, P0 ;  /* 0x00000001ff027807 */ /* 0x004fc80000000000 */
[----:B------:R-:W-:-:S07]  /*1830*/  LOP3.LUT R11, R11, R2, RZ, 0x3c, !PT ;  /* 0x000000020b0b7212 */ /* 0x000fce00078e3cff */
.L_x_23:
[----:B------:R-:W-:Y:S01]  /*1840*/  UMOV UR4, 0x400 ;  /* 0x0000040000047882 */ /* 0x000fe20000000000 */
[----:B------:R-:W-:Y:S01]  /*1850*/  SHF.L.U32 R2, R17, 0x1f, RZ ;  /* 0x0000001f11027819 */ /* 0x000fe200000006ff */
[----:B-1----:R-:W-:Y:S01]  /*1860*/  ULEA UR4, UR37, UR4, 0x18 ;  /* 0x0000000425047291 */ /* 0x002fe2000f8ec0ff */
[----:B------:R-:W-:Y:S01]  /*1870*/  IMAD R15, R15, 0x2, R19 ;  /* 0x000000020f0f7824 */ /* 0x000fe200078e0213 */
[----:B------:R-:W-:Y:S01]  /*1880*/  UISETP.GE.U32.AND UP0, UPT, UR22, 0xff, UPT ;  /* 0x000000ff1600788c */ /* 0x000fe2000bf06070 */
[----:B------:R-:W-:Y:S01]  /*1890*/  R2UR UR35, R18 ;  /* 0x00000000122372ca */ /* 0x000fe200000e0000 */
[----:B------:R-:W-:Y:S02]  /*18a0*/  ULEA UR5, UR15, UR4, 0x3 ;  /* 0x000000040f057291 */ /* 0x000fe4000f8e18ff */
[----:B------:R-:W-:Y:S01]  /*18b0*/  R2UR UR19, R15 ;  /* 0x000000000f1372ca */ /* 0x000fe200000e0000 */
[----:B------:R-:W-:-:S06]  /*18c0*/  UMOV UR38, URZ ;  /* 0x000000ff00267c82 */ /* 0x000fcc0008000000 */
[----:B------:R1:W2:Y:S06]  /*18d0*/  SYNCS.PHASECHK.TRANS64.TRYWAIT P0, [UR5+0x20], R2 ;  /* 0x00002002ff0075a7 */ /* 0x0002ac0008001105 */
[----:B------:R-:W-:Y:S01]  /*18e0*/  UIMAD UR19, UR19, 0x30, URZ ;  /* 0x00000030131378a4 */ /* 0x000fe2000f8e02ff */
[----:B-1----:R-:W-:-:S05]  /*18f0*/  LEA.HI R2, R14, R14, RZ, 0x1 ;  /* 0x0000000e0e027211 */ /* 0x002fca00078f08ff */
[----:B------:R-:W-:-:S05]  /*1900*/  IMAD.SHL.U32 R2, R2, 0x80, RZ ;  /* 0x0000008002027824 */ /* 0x000fca00078e00ff */
[----:B------:R-:W-:-:S04]  /*1910*/  LOP3.LUT R2, R2, 0xffffff00, RZ, 0xc0, !PT ;  /* 0xffffff0002027812 */ /* 0x000fc800078ec0ff */
[----:B------:R-:W-:-:S13]  /*1920*/  R2UR UR5, R2 ;  /* 0x00000000020572ca */ /* 0x000fda00000e0000 */
[----:B------:R-:W-:Y:S01]  /*1930*/  ULOP3.LUT UR35, UR5, 0x80, UR35, 0xf8, !UPT ;  /* 0x0000008005237892 */ /* 0x000fe2000f8ef823 */
[----:B------:R-:W-:Y:S11]  /*1940*/  BRA.U !UP0, `(.L_x_25) ;  /* 0x0000000108f07547 */ /* 0x000ff6000b800000 */
[----:B------:R-:W-:Y:S01]  /*1950*/  UMOV UR39, UR13 ;  /* 0x0000000d00277c82 */ /* 0x000fe20008000000 */
[----:B------:R-:W-:Y:S01]  /*1960*/  UMOV UR6, UR15 ;  /* 0x0000000f00067c82 */ /* 0x000fe20008000000 */
[----:B------:R-:W-:-:S05]  /*1970*/  UMOV UR26, 0x40 ;  /* 0x00000040001a7882 */ /* 0x000fca0000000000 */
.L_x_31:
[----:B------:R-:W-:Y:S01]  /*1980*/  @P5 MOV R3, 0x16000 ;  /* 0x0001600000035802 */ /* 0x000fe20000000f00 */
[----:B------:R-:W-:Y:S01]  /*1990*/  ULEA UR33, UR6, UR4, 0x3 ;  /* 0x0000000406217291 */ /* 0x000fe2000f8e18ff */
[----:B--2-4-:R-:W-:Y:S11]  /*19a0*/  @P0 BRA `(.L_x_26) ;  /* 0x00000000000c0947 */ /* 0x014ff60003800000 */
[----:B------:R-:W-:Y:S04]  /*19b0*/  SHF.L.U32 R4, R17, 0x1f, RZ ;  /* 0x0000001f11047819 */ /* 0x000fe800000006ff */
[----:B------:R-:W1:Y:S02]  /*19c0*/  SYNCS.PHASECHK.TRANS64.TRYWAIT P0, [UR33+0x20], R4 ;  /* 0x00002004ff0075a7 */ /* 0x000e640008001121 */
[----:B-1----:R-:W-:Y:S05]  /*19d0*/  @!P0 BRA `(.L_x_27) ;  /* 0x0000007000088947 */ /* 0x002fea0003800000 */
.L_x_26:
[----:B------:R2:W-:Y:S01]  /*19e0*/  @P5 SYNCS.ARRIVE.TRANS64 RZ, [UR33], R3 ;  /* 0x00000003ffff59a7 */ /* 0x0005e20008000021 */
[----:B------:R-:W-:Y:S02]  /*19f0*/  ULOP3.LUT UR5, UR14, 0x2, URZ, 0xfc, !UPT ;  /* 0x000000020e057892 */ /* 0x000fe4000f8efcff */
[----:B------:R-:W-:Y:S02]  /*1a00*/  UIADD3 UR39, UPT, UPT, UR39, 0x1, URZ ;  /* 0x0000000127277890 */ /* 0x000fe4000fffe0ff */
[----:B------:R-:W-:Y:S02]  /*1a10*/  UISETP.NE.AND UP0, UPT, UR5, 0x2, UPT ;  /* 0x000000020500788c */ /* 0x000fe4000bf05270 */
[----:B------:R-:W-:Y:S07]  /*1a20*/  UISETP.NE.AND UP2, UPT, UR39, 0x1, UPT ;  /* 0x000000012700788c */ /* 0x000fee000bf45270 */
[----:B------:R-:W-:Y:S05]  /*1a30*/  BRA.U UP0, `(.L_x_28) ;  /* 0x0000000100047547 */ /* 0x000fea000b800000 */
[----:B------:R-:W-:Y:S05]  /*1a40*/  BPT.TRAP 0x1 ;  /* 0x000000040000795c */ /* 0x000fea0000300000 */
.L_x_28:
[----:B------:R-:W-:Y:S04]  /*1a50*/  BSSY.RECONVERGENT B0, `(.L_x_29) ;  /* 0x0000003000007945 */ /* 0x000fe80003800200 */
[----:B------:R-:W-:Y:S05]  /*1a60*/  @!P4 BRA `(.L_x_30) ;  /* 0x000000000004c947 */ /* 0x000fea0003800000 */
[----:B------:R-:W-:Y:S05]  /*1a70*/  BPT.TRAP 0x1 ;  /* 0x000000040000795c */ /* 0x000fea0000300000 */
.L_x_30:
[----:B------:R-:W-:Y:S05]  /*1a80*/  BSYNC.RECONVERGENT B0 ;  /* 0x0000000000007941 */ /* 0x000fea0003800200 */
.L_x_29:
[----:B------:R-:W-:Y:S02]  /*1a90*/  UIADD3 UR15, UPT, UPT, UR6, 0x1, URZ ;  /* 0x00000001060f7890 */ /* 0x000fe4000fffe0ff */
[----:B------:R-:W-:Y:S02]  /*1aa0*/  UIADD3 UR42, UP1, UPT, UR30, 0x80, URZ ;  /* 0x000000801e2a7890 */ /* 0x000fe4000ff3e0ff */
[----:B------:R-:W-:Y:S02]  /*1ab0*/  UISETP.NE.AND UP0, UPT, UR15, 0x4, UPT ;  /* 0x000000040f00788c */ /* 0x000fe4000bf05270 */
[----:B------:R-:W-:Y:S02]  /*1ac0*/  ULEA UR24, UR6, UR4, 0xf ;  /* 0x0000000406187291 */ /* 0x000fe4000f8e78ff */
[----:B------:R-:W-:Y:S02]  /*1ad0*/  USEL UR9, URZ, 0x1, UP0 ;  /* 0x00000001ff097887 */ /* 0x000fe40008000000 */
[----:B------:R-:W-:Y:S02]  /*1ae0*/  USEL UR15, UR15, URZ, UP0 ;  /* 0x000000ff0f0f7287 */ /* 0x000fe40008000000 */
[----:B------:R-:W-:Y:S02]  /*1af0*/  ULOP3.LUT UR33, UR33, 0xfefffff8, URZ, 0xc0, !UPT ;  /* 0xfefffff821217892 */ /* 0x000fe4000f8ec0ff */
[----:B------:R-:W-:Y:S01]  /*1b00*/  ULEA UR8, UR15, UR4, 0x3 ;  /* 0x000000040f087291 */ /* 0x000fe2000f8e18ff */
[----:B------:R-:W-:Y:S01]  /*1b10*/  LOP3.LUT R17, R17, UR9, RZ, 0x3c, !PT ;  /* 0x0000000911117c12 */ /* 0x000fe2000f8e3cff */
[----:B------:R-:W-:Y:S02]  /*1b20*/  UIADD3 UR34, UPT, UPT, UR26, -0x40, URZ ;  /* 0xffffffc01a227890 */ /* 0x000fe4000fffe0ff */
[----:B------:R-:W-:Y:S01]  /*1b30*/  UIADD3.X UR43, UPT, UPT, URZ, UR31, URZ, UP1, !UPT ;  /* 0x0000001fff2b7290 */ /* 0x000fe20008ffe4ff */
[----:B-1----:R-:W-:Y:S01]  /*1b40*/  SHF.L.U32 R2, R17, 0x1f, RZ ;  /* 0x0000001f11027819 */ /* 0x002fe200000006ff */
[----:B------:R-:W-:Y:S01]  /*1b50*/  UIADD3 UR32, UPT, UPT, UR24, 0x6400, URZ ;  /* 0x0000640018207890 */ /* 0x000fe2000fffe0ff */
[----:B------:R-:W-:Y:S02]  /*1b60*/  UMOV UR44, 0x0 ;  /* 0x00000000002c7882 */ /* 0x000fe40000000000 */
[----:B------:R1:W4:Y:S01]  /*1b70*/  SYNCS.PHASECHK.TRANS64.TRYWAIT P0, [UR8+0x20], R2 ;  /* 0x00002002ff0075a7 */ /* 0x0003220008001108 */
[----:B------:R-:W-:Y:S01]  /*1b80*/  UMOV UR45, 0x10000000 ;  /* 0x10000000002d7882 */ /* 0x000fe20000000000 */
[----:B------:R-:W-:Y:S02]  /*1b90*/  UIADD3 UR24, UPT, UPT, UR24, 0xa400, URZ ;  /* 0x0000a40018187890 */ /* 0x000fe4000fffe0ff */
[----:B------:R-:W-:Y:S02]  /*1ba0*/  UIADD3 UR40, UP0, UPT, UR30, 0x180, URZ ;  /* 0x000001801e287890 */ /* 0x000fe4000ff1e0ff */
[----:B------:R-:W-:Y:S01]  /*1bb0*/  UTMALDG.3D.2CTA [UR32], [UR42], desc[UR44] ;  /* 0x00002c202a0075b4 */ /* 0x000fe20008211000 */
[----:B------:R-:W-:Y:S01]  /*1bc0*/  UIMAD UR5, UR6, 0x3000, UR4 ;  /* 0x00003000060578a4 */ /* 0x000fe2000f8e0204 */
[----:B------:R-:W-:Y:S01]  /*1bd0*/  UMOV UR27, UR35 ;  /* 0x00000023001b7c82 */ /* 0x000fe20008000000 */
[----:B------:R-:W-:Y:S01]  /*1be0*/  UMOV UR28, UR36 ;  /* 0x00000024001c7c82 */ /* 0x000fe20008000000 */
[----:B------:R-:W-:Y:S01]  /*1bf0*/  UMOV UR25, UR33 ;  /* 0x0000002100197c82 */ /* 0x000fe20008000000 */
[----:B------:R-:W-:Y:S01]  /*1c00*/  UIADD3.X UR41, UPT, UPT, URZ, UR31, URZ, UP0, !UPT ;  /* 0x0000001fff297290 */ /* 0x000fe200087fe4ff */
[----:B------:R2:W-:Y:S01]  /*1c10*/  UTMALDG.3D.2CTA [UR24], [UR42], desc[UR44] ;  /* 0x00002c182a0075b4 */ /* 0x0005e20008211000 */
[----:B------:R-:W-:Y:S01]  /*1c20*/  UIADD3 UR16, UPT, UPT, UR5, 0x26400, URZ ;  /* 0x0002640005107890 */ /* 0x000fe2000fffe0ff */
[----:B------:R-:W-:Y:S01]  /*1c30*/  UMOV UR20, UR36 ;  /* 0x0000002400147c82 */ /* 0x000fe20008000000 */
[----:B------:R-:W-:Y:S01]  /*1c40*/  UMOV UR17, UR33 ;  /* 0x0000002100117c82 */ /* 0x000fe20008000000 */
[----:B------:R-:W-:Y:S01]  /*1c50*/  UMOV UR18, UR34 ;  /* 0x0000002200127c82 */ /* 0x000fe20008000000 */
[----:B------:R-:W-:Y:S01]  /*1c60*/  UIADD3 UR8, UPT, UPT, UR5, 0x27c00, URZ ;  /* 0x00027c0005087890 */ /* 0x000fe2000fffe0ff */
[----:B------:R-:W-:Y:S01]  /*1c70*/  UMOV UR10, UR26 ;  /* 0x0000001a000a7c82 */ /* 0x000fe20008000000 */
[----:B------:R-:W-:Y:S03]  /*1c80*/  UMOV UR11, UR19 ;  /* 0x00000013000b7c82 */ /* 0x000fe60008000000 */
[----:B------:R1:W-:Y:S01]  /*1c90*/  UTMALDG.3D.2CTA [UR16], [UR40], desc[UR44] ;  /* 0x00002c10280075b4 */ /* 0x0003e20008211000 */
[----:B------:R-:W-:Y:S01]  /*1ca0*/  UMOV UR12, UR36 ;  /* 0x00000024000c7c82 */ /* 0x000fe20008000000 */
[----:B------:R-:W-:Y:S01]  /*1cb0*/  UMOV UR9, UR33 ;  /* 0x0000002100097c82 */ /* 0x000fe20008000000 */
[----:B------:R-:W-:Y:S01]  /*1cc0*/  UMOV UR38, UR7 ;  /* 0x0000000700267c82 */ /* 0x000fe20008000000 */
[----:B------:R-:W-:Y:S01]  /*1cd0*/  UMOV UR6, UR15 ;  /* 0x0000000f00067c82 */ /* 0x000fe20008000000 */
[----:B------:R1:W-:Y:S01]  /*1ce0*/  UTMALDG.3D.2CTA [UR8], [UR40], desc[UR44] ;  /* 0x00002c08280075b4 */ /* 0x0003e20008211000 */
[----:B--2---:R-:W-:Y:S01]  /*1cf0*/  UIADD3 UR26, UPT, UPT, UR26, 0x80, URZ ;  /* 0x000000801a1a7890 */ /* 0x004fe2000fffe0ff */
[----:B-1----:R-:W-:Y:S11]  /*1d00*/  BRA.U UP2, `(.L_x_31) ;  /* 0xfffffffd021c7547 */ /* 0x002ff6000b83ffff */
.L_x_25:
[----:B------:R-:W-:Y:S01]  /*1d10*/  ULEA UR5, UR15, UR4, 0x3 ;  /* 0x000000040f057291 */ /* 0x000fe2000f8e18ff */
[----:B------:R-:W-:Y:S01]  /*1d20*/  SHF.L.U32 R2, R17, 0x1f, RZ ;  /* 0x0000001f11027819 */ /* 0x000fe200000006ff */
[----:B------:R-:W-:Y:S01]  /*1d30*/  @!P1 SYNCS.ARRIVE.TRANS64.A1T0 RZ, [UR4+0x78], RZ ;  /* 0x000078ffffff99a7 */ /* 0x000fe20008100004 */
[----:B------:R-:W-:-:S06]  /*1d40*/  UISETP.GT.AND UP0, UPT, UR29, UR23, UPT ;  /* 0x000000171d00728c */ /* 0x000fcc000bf04270 */
[----:B--2-4-:R1:W2:Y:S03]  /*1d50*/  SYNCS.PHASECHK.TRANS64.TRYWAIT P0, [UR5+0x20], R2 ;  /* 0x00002002ff0075a7 */ /* 0x0142a60008001105 */
[----:B------:R-:W-:Y:S05]  /*1d60*/  BRA.U !UP0, `(.L_x_32) ;  /* 0x0000000108e87547 */ /* 0x000fea000b800000 */
[----:B------:R-:W-:Y:S01]  /*1d70*/  UIADD3 UR39, UPT, UPT, UR21, UR38, URZ ;  /* 0x0000002615277290 */ /* 0x000fe2000fffe0ff */
[----:B------:R-:W-:-:S11]  /*1d80*/  UMOV UR6, UR15 ;  /* 0x0000000f00067c82 */ /* 0x000fd60008000000 */
.L_x_38:
[----:B--2---:R-:W-:Y:S01]  /*1d90*/  @P5 MOV R3, 0x16000 ;  /* 0x0001600000035802 */ /* 0x004fe20000000f00 */
[----:B------:R-:W-:Y:S01]  /*1da0*/  ULEA UR33, UR6, UR4, 0x3 ;  /* 0x0000000406217291 */ /* 0x000fe2000f8e18ff */
[----:B-12---:R-:W-:Y:S11]  /*1db0*/  @P0 BRA `(.L_x_33) ;  /* 0x00000000000c0947 */ /* 0x006ff60003800000 */
[----:B------:R-:W-:Y:S04]  /*1dc0*/  SHF.L.U32 R4, R17, 0x1f, RZ ;  /* 0x0000001f11047819 */ /* 0x000fe800000006ff */
[----:B------:R-:W2:Y:S02]  /*1dd0*/  SYNCS.PHASECHK.TRANS64.TRYWAIT P0, [UR33+0x20], R4 ;  /* 0x00002004ff0075a7 */ /* 0x000ea40008001121 */
[----:B--2---:R-:W-:Y:S05]  /*1de0*/  @!P0 BRA `(.L_x_34) ;  /* 0x0000006c001c8947 */ /* 0x004fea0003800000 */
.L_x_33:
[----:B------:R2:W-:Y:S01]  /*1df0*/  @P5 SYNCS.ARRIVE.TRANS64 RZ, [UR33], R3 ;  /* 0x00000003ffff59a7 */ /* 0x0005e20008000021 */
[----:B------:R-:W-:Y:S04]  /*1e00*/  ULOP3.LUT UR5, UR14, 0x2, URZ, 0xfc, !UPT ;  /* 0x000000020e057892 */ /* 0x000fe8000f8efcff */
[----:B------:R-:W-:Y:S09]  /*1e10*/  UISETP.NE.AND UP0, UPT, UR5, 0x2, UPT ;  /* 0x000000020500788c */ /* 0x000ff2000bf05270 */
[----:B------:R-:W-:Y:S05]  /*1e20*/  BRA.U UP0, `(.L_x_35) ;  /* 0x0000000100047547 */ /* 0x000fea000b800000 */
[----:B------:R-:W-:Y:S05]  /*1e30*/  BPT.TRAP 0x1 ;  /* 0x000000040000795c */ /* 0x000fea0000300000 */
.L_x_35:
[----:B------:R-:W-:Y:S04]  /*1e40*/  BSSY.RECONVERGENT B0, `(.L_x_36) ;  /* 0x0000003000007945 */ /* 0x000fe80003800200 */
[----:B------:R-:W-:Y:S05]  /*1e50*/  @!P4 BRA `(.L_x_37) ;  /* 0x000000000004c947 */ /* 0x000fea0003800000 */
[----:B------:R-:W-:Y:S05]  /*1e60*/  BPT.TRAP 0x1 ;  /* 0x000000040000795c */ /* 0x000fea0000300000 */
.L_x_37:
[----:B------:R-:W-:Y:S05]  /*1e70*/  BSYNC.RECONVERGENT B0 ;  /* 0x0000000000007941 */ /* 0x000fea0003800200 */
.L_x_36:
[----:B------:R-:W-:Y:S02]  /*1e80*/  UIADD3 UR15, UPT, UPT, UR6, 0x1, URZ ;  /* 0x00000001060f7890 */ /* 0x000fe4000fffe0ff */
[----:B------:R-:W-:Y:S02]  /*1e90*/  UIADD3 UR44, UP1, UPT, UR30, 0x80, URZ ;  /* 0x000000801e2c7890 */ /* 0x000fe4000ff3e0ff */
[----:B------:R-:W-:Y:S02]  /*1ea0*/  UISETP.NE.AND UP0, UPT, UR15, 0x4, UPT ;  /* 0x000000040f00788c */ /* 0x000fe4000bf05270 */
[----:B------:R-:W-:Y:S02]  /*1eb0*/  ULEA UR24, UR6, UR4, 0xf ;  /* 0x0000000406187291 */ /* 0x000fe4000f8e78ff */
[----:B------:R-:W-:Y:S02]  /*1ec0*/  USEL UR9, URZ, 0x1, UP0 ;  /* 0x00000001ff097887 */ /* 0x000fe40008000000 */
[----:B------:R-:W-:Y:S02]  /*1ed0*/  USEL UR15, UR15, URZ, UP0 ;  /* 0x000000ff0f0f7287 */ /* 0x000fe40008000000 */
[----:B------:R-:W-:Y:S02]  /*1ee0*/  USHF.L.U32 UR34, UR38, 0x7, URZ ;  /* 0x0000000726227899 */ /* 0x000fe400080006ff */
[----:B------:R-:W-:Y:S01]  /*1ef0*/  ULEA UR8, UR15, UR4, 0x3 ;  /* 0x000000040f087291 */ /* 0x000fe2000f8e18ff */
[----:B------:R-:W-:Y:S01]  /*1f00*/  LOP3.LUT R17, R17, UR9, RZ, 0x3c, !PT ;  /* 0x0000000911117c12 */ /* 0x000fe2000f8e3cff */
[----:B------:R-:W-:Y:S02]  /*1f10*/  ULOP3.LUT UR33, UR33, 0xfefffff8, URZ, 0xc0, !UPT ;  /* 0xfefffff821217892 */ /* 0x000fe4000f8ec0ff */
[----:B------:R-:W-:Y:S01]  /*1f20*/  UIADD3.X UR45, UPT, UPT, URZ, UR31, URZ, UP1, !UPT ;  /* 0x0000001fff2d7290 */ /* 0x000fe20008ffe4ff */
[----:B-1----:R-:W-:Y:S01]  /*1f30*/  SHF.L.U32 R2, R17, 0x1f, RZ ;  /* 0x0000001f11027819 */ /* 0x002fe200000006ff */
[----:B------:R-:W-:Y:S01]  /*1f40*/  UIADD3 UR32, UPT, UPT, UR24, 0x6400, URZ ;  /* 0x0000640018207890 */ /* 0x000fe2000fffe0ff */
[----:B------:R-:W-:Y:S02]  /*1f50*/  UMOV UR42, 0x0 ;  /* 0x00000000002a7882 */ /* 0x000fe40000000000 */
[----:B------:R4:W1:Y:S01]  /*1f60*/  SYNCS.PHASECHK.TRANS64.TRYWAIT P0, [UR8+0x20], R2 ;  /* 0x00002002ff0075a7 */ /* 0x0008620008001108 */
[----:B------:R-:W-:Y:S01]  /*1f70*/  UMOV UR43, 0x10000000 ;  /* 0x10000000002b7882 */ /* 0x000fe20000000000 */
[----:B------:R-:W-:Y:S02]  /*1f80*/  UIADD3 UR26, UPT, UPT, UR34, 0x40, URZ ;  /* 0x00000040221a7890 */ /* 0x000fe4000fffe0ff */
[----:B------:R-:W-:Y:S02]  /*1f90*/  UIADD3 UR24, UPT, UPT, UR24, 0xa400, URZ ;  /* 0x0000a40018187890 */ /* 0x000fe4000fffe0ff */
[----:B------:R4:W-:Y:S01]  /*1fa0*/  UTMALDG.3D.2CTA [UR32], [UR44], desc[UR42] ;  /* 0x00002a202c0075b4 */ /* 0x0009e20008211000 */
[----:B------:R-:W-:Y:S02]  /*1fb0*/  UIADD3 UR40, UP0, UPT, UR30, 0x180, URZ ;  /* 0x000001801e287890 */ /* 0x000fe4000ff1e0ff */
        /* <DEDUP_REMOVED lines=16> */
[----:B------:R-:W-:Y:S01]  /*20c0*/  UIADD3 UR38, UPT, UPT, UR38, 0x1, URZ ;  /* 0x0000000126267890 */ /* 0x000fe2000fffe0ff */
[----:B------:R-:W-:Y:S03]  /*20d0*/  UMOV UR6, UR15 ;  /* 0x0000000f00067c82 */ /* 0x000fe60008000000 */
[----:B------:R-:W-:Y:S01]  /*20e0*/  UISETP.NE.AND UP0, UPT, UR38, UR39, UPT ;  /* 0x000000272600728c */ /* 0x000fe2000bf05270 */
[----:B------:R4:W-:Y:S08]  /*20f0*/  UTMALDG.3D.2CTA [UR8], [UR40], desc[UR42] ;  /* 0x00002a08280075b4 */ /* 0x0009f00008211000 */
[----:B----4-:R-:W-:Y:S05]  /*2100*/  BRA.U UP0, `(.L_x_38) ;  /* 0xfffffffd00207547 */ /* 0x010fea000b83ffff */
.L_x_32:
[C---:B-1----:R-:W-:Y:S01]  /*2110*/  LEA R2, R16.reuse, UR4, 0x3 ;  /* 0x0000000410027c11 */ /* 0x042fe2000f8e18ff */
[----:B------:R-:W-:Y:S01]  /*2120*/  NOP ;  /* 0x0000000000007918 */ /* 0x000fe20000000000 */
[----:B--2---:R-:W-:Y:S02]  /*2130*/  SHF.L.U32 R3, R13, 0x1f, RZ ;  /* 0x0000001f0d037819 */ /* 0x004fe400000006ff */
[----:B------:R-:W-:Y:S02]  /*2140*/  LEA R4, R16, UR4, 0x4 ;  /* 0x0000000410047c11 */ /* 0x000fe4000f8e20ff */
[----:B------:R-:W1:Y:S02]  /*2150*/  SYNCS.PHASECHK.TRANS64.TRYWAIT P0, [R2+URZ+0x80], R3 ;  /* 0x00008003020075a7 */ /* 0x000e6400080011ff */
[----:B-1----:R-:W-:Y:S05]  /*2160*/  @!P0 BRA `(.L_x_39) ;  /* 0x0000006800548947 */ /* 0x002fea0003800000 */
.L_x_143:
[----:B------:R-:W2:Y:S01]  /*2170*/  LDS.128 R4, [R4+0x110] ;  /* 0x0001100004047984 */ /* 0x000ea20000000c00 */
[----:B------:R-:W-:Y:S01]  /*2180*/  ISETP.GE.AND P0, PT, R37, 0x1, PT ;  /* 0x000000012500780c */ /* 0x000fe20003f06270 */
[----:B-1----:R-:W-:Y:S01]  /*2190*/  VIADD R2, R2, 0x90 ;  /* 0x0000009002027836 */ /* 0x002fe20000000000 */
[----:B------:R-:W-:Y:S01]  /*21a0*/  @!PT LDS RZ, [RZ] ;  /* 0x00000000fffff984 */ /* 0x000fe20000000800 */
[----:B------:R-:W-:Y:S01]  /*21b0*/  @!PT LDS RZ, [RZ] ;  /* 0x00000000fffff984 */ /* 0x000fe20000000800 */
[----:B------:R-:W-:Y:S01]  /*21c0*/  @!PT LDS RZ, [RZ] ;  /* 0x00000000fffff984 */ /* 0x000fe20000000800 */
[----:B------:R-:W-:Y:S01]  /*21d0*/  @!PT LDS RZ, [RZ] ;  /* 0x00000000fffff984 */ /* 0x000fe20000000800 */
[----:B------:R1:W-:Y:S06]  /*21e0*/  MEMBAR.ALL.CTA ;  /* 0x0000000000007992 */ /* 0x0003ec0000008000 */
[----:B-1----:R-:W1:Y:S01]  /*21f0*/  FENCE.VIEW.ASYNC.S ;  /* 0x00000000000073c6 */ /* 0x002e620000000000 */
[----:B------:R-:W-:-:S04]  /*2200*/  PRMT R2, RZ, 0x654, R2 ;  /* 0x00000654ff027816 */ /* 0x000fc80000000002 */
[----:B-1----:R1:W-:Y:S01]  /*2210*/  SYNCS.ARRIVE.TRANS64.RED.A1T0 RZ, [R2+URZ], RZ ;  /* 0x000000ff02ff79a7 */ /* 0x0023e200081004ff */
[----:B--2---:R-:W-:-:S13]  /*2220*/  LOP3.LUT P2, RZ, R6, 0x1, RZ, 0xc0, !PT ;  /* 0x0000000106ff7812 */ /* 0x004fda000784c0ff */
[----:B------:R-:W-:Y:S01]  /*2230*/  @P2 SHF.R.U32.HI R3, RZ, 0x10, R5 ;  /* 0x00000010ff032819 */ /* 0x000fe20000011605 */
[----:B------:R-:W-:Y:S01]  /*2240*/  VOTEU.ANY UP0, P2 ;  /* 0x0000000000ff7886 */ /* 0x000fe20001000100 */
[----:B------:R-:W-:Y:S02]  /*2250*/  @P2 MOV R10, R4 ;  /* 0x00000004000a2202 */ /* 0x000fe40000000f00 */
[----:B------:R-:W-:Y:S02]  /*2260*/  @P2 R2UR.BROADCAST UR5, R3 ;  /* 0x00000000030522ca */ /* 0x000fe400008e0000 */
[----:B------:R-:W-:-:S11]  /*2270*/  @P2 LOP3.LUT R9, R5, 0xffff, RZ, 0xc0, !PT ;  /* 0x0000ffff05092812 */ /* 0x000fd600078ec0ff */
[----:B------:R-:W-:Y:S01]  /*2280*/  @UP0 UMOV UR36, UR5 ;  /* 0x0000000500240c82 */ /* 0x000fe20008000000 */
[----:B-1----:R-:W-:Y:S05]  /*2290*/  @!P0 BRA `(.L_x_40) ;  /* 0x0000000000b88947 */ /* 0x002fea0003800000 */
[----:B------:R-:W3:Y:S01]  /*22a0*/  LDC.64 R4, c[0x0][0xb18] ;  /* 0x0002c600ff047b82 */ /* 0x000ee20000000a00 */
[----:B------:R-:W-:-:S07]  /*22b0*/  ISETP.NE.AND P3, PT, R37, 0x1, PT ;  /* 0x000000012500780c */ /* 0x000fce0003f65270 */
[----:B------:R-:W1:Y:S08]  /*22c0*/  LDC.64 R6, c[0x0][0xb10] ;  /* 0x0002c400ff067b82 */ /* 0x000e700000000a00 */
[----:B------:R-:W2:Y:S08]  /*22d0*/  LDC R14, c[0x0][0xb20] ;  /* 0x0002c800ff0e7b82 */ /* 0x000eb00000000800 */
[----:B------:R-:W4:Y:S01]  /*22e0*/  LDC R15, c[0x0][0xb0c] ;  /* 0x0002c300ff0f7b82 */ /* 0x000f220000000800 */
[----:B---3--:R-:W-:Y:S01]  /*22f0*/  IMAD.HI.U32 R21, R0, R5, RZ ;  /* 0x0000000500157227 */ /* 0x008fe200078e00ff */
[----:B------:R-:W-:-:S03]  /*2300*/  ISETP.NE.AND P0, PT, R4, 0x1, PT ;  /* 0x000000010400780c */ /* 0x000fc60003f05270 */
[----:B------:R-:W-:-:S03]  /*2310*/  IMAD.HI.U32 R5, R9, R5, RZ ;  /* 0x0000000509057227 */ /* 0x000fc600078e00ff */
[----:B------:R-:W3:Y:S01]  /*2320*/  LDC.64 R2, c[0x0][0xb28] ;  /* 0x0002ca00ff027b82 */ /* 0x000ee20000000a00 */
[----:B-1----:R-:W-:-:S04]  /*2330*/  IMAD.HI.U32 R22, R8, R6, RZ ;  /* 0x0000000608167227 */ /* 0x002fc800078e00ff */
[----:B------:R-:W-:Y:S01]  /*2340*/  IMAD.HI.U32 R23, R10, R6, RZ ;  /* 0x000000060a177227 */ /* 0x000fe200078e00ff */
[----:B------:R-:W-:Y:S02]  /*2350*/  SHF.R.U32.HI R22, RZ, R7, R22 ;  /* 0x00000007ff167219 */ /* 0x000fe40000011616 */
[-C--:B--2---:R-:W-:Y:S02]  /*2360*/  SHF.R.U32.HI R21, RZ, R14.reuse, R21 ;  /* 0x0000000eff157219 */ /* 0x084fe40000011615 */
[----:B------:R-:W-:Y:S02]  /*2370*/  SHF.R.U32.HI R5, RZ, R14, R5 ;  /* 0x0000000eff057219 */ /* 0x000fe40000011605 */
[----:B------:R-:W-:Y:S02]  /*2380*/  SEL R21, R0, R21, !P0 ;  /* 0x0000001500157207 */ /* 0x000fe40004000000 */
[----:B------:R-:W-:Y:S02]  /*2390*/  SHF.R.U32.HI R23, RZ, R7, R23 ;  /* 0x00000007ff177219 */ /* 0x000fe40000011617 */
[----:B----4-:R-:W-:-:S02]  /*23a0*/  ISETP.NE.AND P1, PT, R15, 0x1, PT ;  /* 0x000000010f00780c */ /* 0x010fc40003f25270 */
[----:B------:R-:W-:Y:S02]  /*23b0*/  SEL R5, R9, R5, !P0 ;  /* 0x0000000509057207 */ /* 0x000fe40004000000 */
[----:B------:R-:W-:Y:S02]  /*23c0*/  SEL R22, R8, R22, !P1 ;  /* 0x0000001608167207 */ /* 0x000fe40004800000 */
[----:B------:R-:W-:Y:S01]  /*23d0*/  SEL R23, R10, R23, !P1 ;  /* 0x000000170a177207 */ /* 0x000fe20004800000 */
[----:B---3--:R-:W-:-:S04]  /*23e0*/  IMAD.HI.U32 R20, R21, R2, RZ ;  /* 0x0000000215147227 */ /* 0x008fc800078e00ff */
        /* <DEDUP_REMOVED lines=10> */
[----:B------:R-:W-:-:S04]  /*2490*/  @!P0 IMAD.HI.U32 R7, R23, R2, RZ ;  /* 0x0000000217078227 */ /* 0x000fc800078e00ff */
[----:B------:R-:W-:Y:S01]  /*24a0*/  IMAD.MOV R2, RZ, RZ, -R6 ;  /* 0x000000ffff027224 */ /* 0x000fe200078e0a06 */
[----:B------:R-:W-:Y:S02]  /*24b0*/  @!P0 SHF.R.U32.HI R3, RZ, R3, R7 ;  /* 0x00000003ff038219 */ /* 0x000fe40000011607 */
[----:B------:R-:W-:Y:S01]  /*24c0*/  IADD3 R7, PT, PT, -R5, RZ, RZ ;  /* 0x000000ff05077210 */ /* 0x000fe20007ffe1ff */
[----:B------:R-:W-:Y:S01]  /*24d0*/  IMAD R2, R37, R2, R5 ;  /* 0x0000000225027224 */ /* 0x000fe200078e0205 */
        /* <DEDUP_REMOVED lines=10> */
.L_x_40:
[----:B------:R-:W1:Y:S02]  /*2580*/  LDCU UR5, c[0x0][0xb30] ;  /* 0x00016600ff0577ac */ /* 0x000e640008000800 */
[----:B-1----:R-:W-:-:S09]  /*2590*/  UISETP.NE.AND UP0, UPT, UR5, 0x1, UPT ;  /* 0x000000010500788c */ /* 0x002fd2000bf05270 */
[----:B------:R-:W-:Y:S05]  /*25a0*/  BRA.U UP0, `(.L_x_41) ;  /* 0x0000000100407547 */ /* 0x000fea000b800000 */
[----:B------:R-:W1:Y:S08]  /*25b0*/  LDC.64 R4, c[0x0][0xb10] ;  /* 0x0002c400ff047b82 */ /* 0x000e700000000a00 */
[----:B------:R-:W2:Y:S08]  /*25c0*/  LDC.64 R2, c[0x0][0xb18] ;  /* 0x0002c600ff027b82 */ /* 0x000eb00000000a00 */
[----:B------:R-:W4:Y:S08]  /*25d0*/  LDC R6, c[0x0][0xb20] ;  /* 0x0002c800ff067b82 */ /* 0x000f300000000800 */
[----:B------:R-:W3:Y:S01]  /*25e0*/  LDC R7, c[0x0][0xb0c] ;  /* 0x0002c300ff077b82 */ /* 0x000ee20000000800 */
[----:B-1----:R-:W-:-:S05]  /*25f0*/  IMAD.HI.U32 R4, R10, R4, RZ ;  /* 0x000000040a047227 */ /* 0x002fca00078e00ff */
[----:B------:R-:W-:Y:S01]  /*2600*/  SHF.R.U32.HI R4, RZ, R5, R4 ;  /* 0x00000005ff047219 */ /* 0x000fe20000011604 */
[----:B--2---:R-:W-:Y:S01]  /*2610*/  IMAD.HI.U32 R3, R9, R3, RZ ;  /* 0x0000000309037227 */ /* 0x004fe200078e00ff */
[----:B------:R-:W-:-:S04]  /*2620*/  ISETP.NE.AND P0, PT, R2, 0x1, PT ;  /* 0x000000010200780c */ /* 0x000fc80003f05270 */
[----:B----4-:R-:W-:-:S04]  /*2630*/  SHF.R.U32.HI R3, RZ, R6, R3 ;  /* 0x00000006ff037219 */ /* 0x010fc80000011603 */
[----:B------:R-:W-:Y:S02]  /*2640*/  SEL R3, R9, R3, !P0 ;  /* 0x0000000309037207 */ /* 0x000fe40004000000 */
[----:B---3--:R-:W-:-:S04]  /*2650*/  ISETP.NE.AND P1, PT, R7, 0x1, PT ;  /* 0x000000010700780c */ /* 0x008fc80003f25270 */
[----:B------:R-:W-:-:S05]  /*2660*/  SEL R4, R10, R4, !P1 ;  /* 0x000000040a047207 */ /* 0x000fca0004800000 */
[----:B------:R-:W-:Y:S02]  /*2670*/  IMAD.IADD R5, R3, 0x1, -R4 ;  /* 0x0000000103057824 */ /* 0x000fe400078e0a04 */
[----:B------:R-:W-:Y:S02]  /*2680*/  IMAD.IADD R3, R4, 0x1, -R3 ;  /* 0x0000000104037824 */ /* 0x000fe400078e0a03 */
[----:B------:R-:W-:Y:S02]  /*2690*/  IMAD R10, R5, R7, R10 ;  /* 0x00000007050a7224 */ /* 0x000fe400078e020a */
[----:B------:R-:W-:-:S07]  /*26a0*/  IMAD R9, R3, R2, R9 ;  /* 0x0000000203097224 */ /* 0x000fce00078e0209 */
.L_x_41:
[----:B------:R-:W-:Y:S01]  /*26b0*/  VIADD R16, R16, 0x1 ;  /* 0x0000000110107836 */ /* 0x000fe20000000000 */
[----:B------:R-:W-:Y:S01]  /*26c0*/  PLOP3.LUT P1, PT, PT, PT, PT, 0x80, 0x8 ;  /* 0x000000000008781c */ /* 0x000fe20003f2f070 */
[----:B------:R-:W-:Y:S02]  /*26d0*/  IMAD.IADD R14, R10, 0x1, R91 ;  /* 0x000000010a0e7824 */ /* 0x000fe400078e025b */
[----:B------:R-:W-:Y:S01]  /*26e0*/  IMAD.IADD R15, R9, 0x1, R90 ;  /* 0x00000001090f7824 */ /* 0x000fe200078e025a */
[----:B------:R-:W-:-:S04]  /*26f0*/  ISETP.NE.AND P0, PT, R16, 0x2, PT ;  /* 0x000000021000780c */ /* 0x000fc80003f05270 */
[----:B------:R-:W-:Y:S02]  /*2700*/  SEL R2, RZ, 0x1, P0 ;  /* 0x00000001ff027807 */ /* 0x000fe40000000000 */
[----:B------:R-:W-:Y:S02]  /*2710*/  SEL R16, R16, RZ, P0 ;  /* 0x000000ff10107207 */ /* 0x000fe40000000000 */
[----:B------:R-:W-:Y:S01]  /*2720*/  LOP3.LUT R13, R13, R2, RZ, 0x3c, !PT ;  /* 0x000000020d0d7212 */ /* 0x000fe200078e3cff */
[----:B------:R-:W-:Y:S06]  /*2730*/  @P2 BRA `(.L_x_42) ;  /* 0xfffffff000002947 */ /* 0x000fec000383ffff */
[----:B------:R-:W-:Y:S01]  /*2740*/  UIADD3 UR4, UPT, UPT, UR4, 0x20, URZ ;  /* 0x0000002004047890 */ /* 0x000fe2000fffe0ff */
[----:B------:R-:W-:-:S03]  /*2750*/  SHF.L.U32 R2, R17, 0x1f, RZ ;  /* 0x0000001f11027819 */ /* 0x000fc600000006ff */
[----:B------:R-:W-:-:S09]  /*2760*/  ULEA UR5, UR15, UR4, 0x3 ;  /* 0x000000040f057291 */ /* 0x000fd2000f8e18ff */
[----:B------:R-:W1:Y:S02]  /*2770*/  SYNCS.PHASECHK.TRANS64.TRYWAIT P0, [UR5], R2 ;  /* 0x00000002ff0075a7 */ /* 0x000e640008001105 */
[----:B-1----:R-:W-:Y:S05]  /*2780*/  @!P0 BRA `(.L_x_43) ;  /* 0x0000006000e08947 */ /* 0x002fea0003800000 */
.L_x_145:
[----:B------:R-:W-:-:S04]  /*2790*/  UIADD3 UR6, UPT, UPT, UR15, 0x1, URZ ;  /* 0x000000010f067890 */ /* 0x000fc8000fffe0ff */
[----:B------:R-:W-:-:S04]  /*27a0*/  UISETP.NE.AND UP0, UPT, UR6, 0x4, UPT ;  /* 0x000000040600788c */ /* 0x000fc8000bf05270 */
[----:B------:R-:W-:Y:S02]  /*27b0*/  USEL UR7, URZ, 0x1, UP0 ;  /* 0x00000001ff077887 */ /* 0x000fe40008000000 */
[----:B------:R-:W-:-:S04]  /*27c0*/  USEL UR6, UR6, URZ, UP0 ;  /* 0x000000ff06067287 */ /* 0x000fc80008000000 */
[----:B------:R-:W-:Y:S01]  /*27d0*/  ULEA UR5, UR6, UR4, 0x3 ;  /* 0x0000000406057291 */ /* 0x000fe2000f8e18ff */
[----:B-1----:R-:W-:-:S04]  /*27e0*/  LOP3.LUT R2, R17, UR7, RZ, 0x3c, !PT ;  /* 0x0000000711027c12 */ /* 0x002fc8000f8e3cff */
[----:B------:R-:W-:-:S04]  /*27f0*/  SHF.L.U32 R3, R2, 0x1f, RZ ;  /* 0x0000001f02037819 */ /* 0x000fc800000006ff */
[----:B------:R-:W1:Y:S02]  /*2800*/  SYNCS.PHASECHK.TRANS64.TRYWAIT P0, [UR5], R3 ;  /* 0x00000003ff0075a7 */ /* 0x000e640008001105 */
[----:B-1----:R-:W-:Y:S05]  /*2810*/  @!P0 BRA `(.L_x_44) ;  /* 0x0000006000d48947 */ /* 0x002fea0003800000 */
.L_x_147:
[----:B------:R-:W-:-:S04]  /*2820*/  UIADD3 UR6, UPT, UPT, UR6, 0x1, URZ ;  /* 0x0000000106067890 */ /* 0x000fc8000fffe0ff */
[----:B------:R-:W-:-:S04]  /*2830*/  UISETP.NE.AND UP0, UPT, UR6, 0x4, UPT ;  /* 0x000000040600788c */ /* 0x000fc8000bf05270 */
[----:B------:R-:W-:Y:S02]  /*2840*/  USEL UR7, URZ, 0x1, UP0 ;  /* 0x00000001ff077887 */ /* 0x000fe40008000000 */
[----:B------:R-:W-:-:S04]  /*2850*/  USEL UR6, UR6, URZ, UP0 ;  /* 0x000000ff06067287 */ /* 0x000fc80008000000 */
[----:B------:R-:W-:Y:S01]  /*2860*/  ULEA UR5, UR6, UR4, 0x3 ;  /* 0x0000000406057291 */ /* 0x000fe2000f8e18ff */
[----:B------:R-:W-:-:S04]  /*2870*/  LOP3.LUT R2, R2, UR7, RZ, 0x3c, !PT ;  /* 0x0000000702027c12 */ /* 0x000fc8000f8e3cff */
[----:B-1----:R-:W-:-:S04]  /*2880*/  SHF.L.U32 R3, R2, 0x1f, RZ ;  /* 0x0000001f02037819 */ /* 0x002fc800000006ff */
[----:B------:R-:W1:Y:S02]  /*2890*/  SYNCS.PHASECHK.TRANS64.TRYWAIT P0, [UR5], R3 ;  /* 0x00000003ff0075a7 */ /* 0x000e640008001105 */
[----:B-1----:R-:W-:Y:S05]  /*28a0*/  @!P0 BRA `(.L_x_45) ;  /* 0x0000006000c88947 */ /* 0x002fea0003800000 */
.L_x_149:
[----:B------:R-:W-:-:S04]  /*28b0*/  UIADD3 UR6, UPT, UPT, UR6, 0x1, URZ ;  /* 0x0000000106067890 */ /* 0x000fc8000fffe0ff */
[----:B------:R-:W-:-:S04]  /*28c0*/  UISETP.NE.AND UP0, UPT, UR6, 0x4, UPT ;  /* 0x000000040600788c */ /* 0x000fc8000bf05270 */
[----:B------:R-:W-:Y:S02]  /*28d0*/  USEL UR5, URZ, 0x1, UP0 ;  /* 0x00000001ff057887 */ /* 0x000fe40008000000 */
[----:B------:R-:W-:-:S04]  /*28e0*/  USEL UR6, UR6, URZ, UP0 ;  /* 0x000000ff06067287 */ /* 0x000fc80008000000 */
[----:B------:R-:W-:Y:S01]  /*28f0*/  ULEA UR6, UR6, UR4, 0x3 ;  /* 0x0000000406067291 */ /* 0x000fe2000f8e18ff */
[----:B------:R-:W-:-:S04]  /*2900*/  LOP3.LUT R2, R2, UR5, RZ, 0x3c, !PT ;  /* 0x0000000502027c12 */ /* 0x000fc8000f8e3cff */
[----:B------:R-:W-:Y:S01]  /*2910*/  SHF.L.U32 R2, R2, 0x1f, RZ ;  /* 0x0000001f02027819 */ /* 0x000fe200000006ff */
[----:B-1-3--:R-:W-:-:S07]  /*2920*/  IMAD.U32 R0, RZ, RZ, UR6 ;  /* 0x00000006ff007e24 */ /* 0x00afce000f8e00ff */
.L_x_46:
[----:B-1----:R1:W2:Y:S02]  /*2930*/  SYNCS.PHASECHK.TRANS64.TRYWAIT P0, [R0+URZ], R2 ;  /* 0x00000002000075a7 */ /* 0x0022a400080011ff */
[----:B--2---:R-:W-:Y:S05]  /*2940*/  @!P0 NANOSLEEP.SYNCS 0x989680 ;  /* 0x009896800000895d */ /* 0x004fea0003900000 */
[----:B------:R-:W2:Y:S02]  /*2950*/  @!P0 SYNCS.PHASECHK.TRANS64 P0, [R0+URZ], R2 ;  /* 0x00000002000085a7 */ /* 0x000ea400080010ff */
[----:B--2---:R-:W-:Y:S05]  /*2960*/  @P0 EXIT ;  /* 0x000000000000094d */ /* 0x004fea0003800000 */
[----:B------:R-:W-:Y:S05]  /*2970*/  BRA `(.L_x_46) ;  /* 0xfffffffc00ec7947 */ /* 0x000fea000383ffff */
.L_x_22:
[----:B------:R-:W-:-:S04]  /*2980*/  UISETP.NE.AND UP1, UPT, UR37, URZ, UPT ;  /* 0x000000ff2500728c */ /* 0x000fc8000bf25270 */
[----:B------:R-:W-:-:S09]  /*2990*/  UISETP.NE.OR UP1, UPT, UR10, 0x1, UP1 ;  /* 0x000000010a00788c */ /* 0x000fd20008f25670 */
[----:B------:R-:W-:Y:S05]  /*29a0*/  BRA.U UP1, `(.L_x_47) ;  /* 0x00000005014c7547 */ /* 0x000fea000b800000 */
[----:B------:R-:W-:Y:S01]  /*29b0*/  HFMA2 R11, -RZ, RZ, 0, 0 ;  /* 0x00000000ff0b7431 */ /* 0x000fe200000001ff */
[----:B------:R-:W-:Y:S01]  /*29c0*/  ISETP.GE.U32.AND P2, PT, R10, 0x2, PT ;  /* 0x000000020a00780c */ /* 0x000fe20003f46070 */
[----:B------:R-:W-:Y:S01]  /*29d0*/  IMAD.MOV.U32 R12, RZ, RZ, 0x1 ;  /* 0x00000001ff0c7424 */ /* 0x000fe200078e00ff */
[----:B------:R-:W-:Y:S01]  /*29e0*/  CS2R R8, SRZ ;  /* 0x0000000000087805 */ /* 0x000fe2000001ff00 */
[----:B------:R-:W-:Y:S01]  /*29f0*/  IMAD.MOV.U32 R3, RZ, RZ, RZ ;  /* 0x000000ffff037224 */ /* 0x000fe200078e00ff */
[----:B------:R-:W-:Y:S01]  /*2a00*/  UMOV UR4, 0x400 ;  /* 0x0000040000047882 */ /* 0x000fe20000000000 */
[----:B------:R-:W-:Y:S01]  /*2a10*/  UMOV UR6, URZ ;  /* 0x000000ff00067c82 */ /* 0x000fe20008000000 */
[----:B------:R-:W-:-:S12]  /*2a20*/  ULEA UR37, UR37, UR4, 0x18 ;  /* 0x0000000425257291 */ /* 0x000fd8000f8ec0ff */
.L_x_51:
[----:B------:R-:W-:Y:S02]  /*2a30*/  LEA R0, R3, UR37, 0x3 ;  /* 0x0000002503007c11 */ /* 0x000fe4000f8e18ff */
[----:B------:R-:W-:-:S03]  /*2a40*/  SHF.L.U32 R4, R8, 0x1f, RZ ;  /* 0x0000001f08047819 */ /* 0x000fc600000006ff */
[----:B------:R-:W-:Y:S01]  /*2a50*/  VIADD R5, R0, 0xf0 ;  /* 0x000000f000057836 */ /* 0x000fe20000000000 */
[----:B------:R-:W1:Y:S02]  /*2a60*/  SYNCS.PHASECHK.TRANS64.TRYWAIT P0, [R0+URZ+0xe0], R4 ;  /* 0x0000e004000075a7 */ /* 0x000e6400080011ff */
[----:B-1----:R-:W-:Y:S05]  /*2a70*/  @!P0 BRA `(.L_x_48) ;  /* 0x00000060006c8947 */ /* 0x002fea0003800000 */
.L_x_150:
[----:B------:R-:W-:Y:S01]  /*2a80*/  ULEA UR5, UR6, UR37, 0x3 ;  /* 0x0000002506057291 */ /* 0x000fe2000f8e18ff */
[----:B-1----:R-:W-:Y:S01]  /*2a90*/  PRMT R0, RZ, 0x654, R5 ;  /* 0x00000654ff007816 */ /* 0x002fe20000000005 */
[----:B------:R-:W-:Y:S01]  /*2aa0*/  @!P2 IMAD.MOV.U32 R4, RZ, RZ, 0x10 ;  /* 0x00000010ff04a424 */ /* 0x000fe200078e00ff */
[----:B------:R-:W-:Y:S01]  /*2ab0*/  SHF.L.U32 R5, R12, 0x1f, RZ ;  /* 0x0000001f0c057819 */ /* 0x000fe200000006ff */
[----:B------:R-:W-:Y:S01]  /*2ac0*/  UIADD3 UR4, UPT, UPT, UR5, 0x80, URZ ;  /* 0x0000008005047890 */ /* 0x000fe2000fffe0ff */
[----:B------:R1:W-:Y:S05]  /*2ad0*/  SYNCS.ARRIVE.TRANS64.RED.A1T0 RZ, [R0+URZ], RZ ;  /* 0x000000ff00ff79a7 */ /* 0x0003ea00081004ff */
[----:B------:R-:W-:Y:S01]  /*2ae0*/  IMAD.U32 R6, RZ, RZ, UR4 ;  /* 0x00000004ff067e24 */ /* 0x000fe2000f8e00ff */
[----:B------:R-:W2:Y:S04]  /*2af0*/  SYNCS.PHASECHK.TRANS64.TRYWAIT P0, [UR5+0x90], R5 ;  /* 0x00009005ff0075a7 */ /* 0x000ea80008001105 */
[----:B------:R-:W-:Y:S01]  /*2b00*/  PRMT R6, R10, 0x654, R6 ;  /* 0x000006540a067816 */ /* 0x000fe20000000006 */
[----:B-12---:R-:W-:Y:S06]  /*2b10*/  @!P0 BRA `(.L_x_49) ;  /* 0x0000006000588947 */ /* 0x006fec0003800000 */
.L_x_152:
[----:B------:R-:W-:Y:S01]  /*2b20*/  ULEA UR4, UR6, UR37, 0x4 ;  /* 0x0000002506047291 */ /* 0x000fe2000f8e20ff */
[----:B------:R-:W-:Y:S01]  /*2b30*/  SEL R2, R6, R2, !P2 ;  /* 0x0000000206027207 */ /* 0x000fe20005000000 */
[----:B------:R-:W-:Y:S01]  /*2b40*/  UIADD3 UR5, UPT, UPT, UR5, 0x80, URZ ;  /* 0x0000008005057890 */ /* 0x000fe2000fffe0ff */
[----:B-1----:R-:W-:Y:S01]  /*2b50*/  LEA R0, R11, UR37, 0x3 ;  /* 0x000000250b007c11 */ /* 0x002fe2000f8e18ff */
[----:B------:R-:W-:Y:S01]  /*2b60*/  UIADD3 UR4, UPT, UPT, UR4, 0x110, URZ ;  /* 0x0000011004047890 */ /* 0x000fe2000fffe0ff */
[----:B------:R1:W-:Y:S01]  /*2b70*/  @!P2 SYNCS.ARRIVE.TRANS64.RED RZ, [R2+URZ], R4 ;  /* 0x0000000402ffa9a7 */ /* 0x0003e200080004ff */
[----:B------:R-:W-:Y:S01]  /*2b80*/  UIADD3 UR6, UPT, UPT, UR6, 0x1, URZ ;  /* 0x0000000106067890 */ /* 0x000fe2000fffe0ff */
[----:B------:R-:W-:-:S03]  /*2b90*/  VIADD R3, R3, 0x1 ;  /* 0x0000000103037836 */ /* 0x000fc60000000000 */
[----:B------:R-:W-:Y:S02]  /*2ba0*/  UISETP.NE.AND UP0, UPT, UR6, 0x2, UPT ;  /* 0x000000020600788c */ /* 0x000fe4000bf05270 */
[----:B------:R-:W-:Y:S01]  /*2bb0*/  ISETP.NE.AND P0, PT, R3, 0x2, PT ;  /* 0x000000020300780c */ /* 0x000fe20003f05270 */
[----:B------:R-:W-:Y:S06]  /*2bc0*/  UGETNEXTWORKID.BROADCAST [UR4], [UR5] ;  /* 0x00000000040073ca */ /* 0x000fec0008000100 */
[----:B------:R-:W-:Y:S02]  /*2bd0*/  USEL UR4, URZ, 0x1, UP0 ;  /* 0x00000001ff047887 */ /* 0x000fe40008000000 */
[----:B------:R-:W-:-:S04]  /*2be0*/  USEL UR6, UR6, URZ, UP0 ;  /* 0x000000ff06067287 */ /* 0x000fc80008000000 */
[----:B------:R-:W-:Y:S02]  /*2bf0*/  LOP3.LUT R12, R12, UR4, RZ, 0x3c, !PT ;  /* 0x000000040c0c7c12 */ /* 0x000fe4000f8e3cff */
[----:B-1----:R-:W-:-:S04]  /*2c00*/  SHF.L.U32 R4, R9, 0x1f, RZ ;  /* 0x0000001f09047819 */ /* 0x002fc800000006ff */
[----:B------:R-:W1:Y:S02]  /*2c10*/  SYNCS.PHASECHK.TRANS64.TRYWAIT P1, [R0+URZ+0x80], R4 ;  /* 0x00008004000075a7 */ /* 0x000e6400080211ff */
[----:B-1----:R-:W-:Y:S05]  /*2c20*/  @!P1 BRA `(.L_x_50) ;  /* 0x00000060002c9947 */ /* 0x002fea0003800000 */
.L_x_153:
[----:B-1----:R-:W-:Y:S01]  /*2c30*/  LEA R4, R11, UR37, 0x4 ;  /* 0x000000250b047c11 */ /* 0x002fe2000f8e20ff */
[----:B------:R-:W-:Y:S01]  /*2c40*/  VIADD R0, R0, 0x90 ;  /* 0x0000009000007836 */ /* 0x000fe20000000000 */
[----:B------:R-:W-:Y:S01]  /*2c50*/  SEL R3, R3, RZ, P0 ;  /* 0x000000ff03037207 */ /* 0x000fe20000000000 */
[----:B------:R-:W-:-:S03]  /*2c60*/  VIADD R11, R11, 0x1 ;  /* 0x000000010b0b7836 */ /* 0x000fc60000000000 */
[----:B------:R-:W1:Y:S01]  /*2c70*/  LDS.128 R4, [R4+0x110] ;  /* 0x0001100004047984 */ /* 0x000e620000000c00 */
[----:B------:R-:W-:Y:S02]  /*2c80*/  PRMT R0, RZ, 0x654, R0 ;  /* 0x00000654ff007816 */ /* 0x000fe40000000000 */
[C---:B------:R-:W-:Y:S01]  /*2c90*/  ISETP.NE.AND P1, PT, R11.reuse, 0x2, PT ;  /* 0x000000020b00780c */ /* 0x040fe20003f25270 */
[----:B------:R-:W-:Y:S01]  /*2ca0*/  @!PT LDS RZ, [RZ] ;  /* 0x00000000fffff984 */ /* 0x000fe20000000800 */
[----:B------:R-:W-:Y:S01]  /*2cb0*/  @!PT LDS RZ, [RZ] ;  /* 0x00000000fffff984 */ /* 0x000fe20000000800 */
[----:B------:R-:W-:Y:S01]  /*2cc0*/  @!PT LDS RZ, [RZ] ;  /* 0x00000000fffff984 */ /* 0x000fe20000000800 */
[----:B------:R-:W-:Y:S01]  /*2cd0*/  @!PT LDS RZ, [RZ] ;  /* 0x00000000fffff984 */ /* 0x000fe20000000800 */
[----:B------:R2:W-:Y:S06]  /*2ce0*/  MEMBAR.ALL.CTA ;  /* 0x0000000000007992 */ /* 0x0005ec0000008000 */
[----:B--2---:R-:W2:Y:S01]  /*2cf0*/  FENCE.VIEW.ASYNC.S ;  /* 0x00000000000073c6 */ /* 0x004ea20000000000 */
[----:B------:R-:W-:Y:S01]  /*2d00*/  SEL R11, R11, RZ, P1 ;  /* 0x000000ff0b0b7207 */ /* 0x000fe20000800000 */
[----:B--2---:R2:W-:Y:S01]  /*2d10*/  SYNCS.ARRIVE.TRANS64.RED.A1T0 RZ, [R0+URZ], RZ ;  /* 0x000000ff00ff79a7 */ /* 0x0045e200081004ff */
[----:B-1----:R-:W-:-:S02]  /*2d20*/  LOP3.LUT P3, RZ, R6, 0x1, RZ, 0xc0, !PT ;  /* 0x0000000106ff7812 */ /* 0x002fc4000786c0ff */
[----:B------:R-:W-:-:S04]  /*2d30*/  SEL R4, RZ, 0x1, P1 ;  /* 0x00000001ff047807 */ /* 0x000fc80000800000 */
[----:B------:R-:W-:Y:S02]  /*2d40*/  LOP3.LUT R9, R9, R4, RZ, 0x3c, !PT ;  /* 0x0000000409097212 */ /* 0x000fe400078e3cff */
[----:B--2---:R-:W-:-:S04]  /*2d50*/  SEL R0, RZ, 0x1, P0 ;  /* 0x00000001ff007807 */ /* 0x004fc80000000000 */
[----:B------:R-:W-:Y:S01]  /*2d60*/  LOP3.LUT R8, R8, R0, RZ, 0x3c, !PT ;  /* 0x0000000008087212 */ /* 0x000fe200078e3cff */
[----:B------:R-:W-:Y:S06]  /*2d70*/  @P3 BRA `(.L_x_51) ;  /* 0xfffffffc002c3947 */ /* 0x000fec000383ffff */
[----:B------:R-:W-:Y:S01]  /*2d80*/  ULEA UR5, UR6, UR37, 0x3 ;  /* 0x0000002506057291 */ /* 0x000fe2000f8e18ff */
[----:B------:R-:W-:-:S08]  /*2d90*/  SHF.L.U32 R2, R12, 0x1f, RZ ;  /* 0x0000001f0c027819 */ /* 0x000fd000000006ff */
[----:B------:R-:W1:Y:S02]  /*2da0*/  SYNCS.PHASECHK.TRANS64 P0, [UR5+0x90], R2 ;  /* 0x00009002ff0075a7 */ /* 0x000e640008001005 */
[----:B-1----:R-:W-:Y:S05]  /*2db0*/  @P0 BRA `(.L_x_52) ;  /* 0x0000000000080947 */ /* 0x002fea0003800000 */
[----:B------:R-:W1:Y:S02]  /*2dc0*/  SYNCS.PHASECHK.TRANS64.TRYWAIT P0, [UR5+0x90], R2 ;  /* 0x00009002ff0075a7 */ /* 0x000e640008001105 */
[----:B-1----:R-:W-:Y:S05]  /*2dd0*/  @!P0 BRA `(.L_x_53) ;  /* 0x0000005c00d48947 */ /* 0x002fea0003800000 */
.L_x_52:
[----:B------:R-:W-:-:S04]  /*2de0*/  UIADD3 UR4, UPT, UPT, UR6, 0x1, URZ ;  /* 0x0000000106047890 */ /* 0x000fc8000fffe0ff */
[----:B------:R-:W-:-:S04]  /*2df0*/  UISETP.NE.AND UP0, UPT, UR4, 0x2, UPT ;  /* 0x000000020400788c */ /* 0x000fc8000bf05270 */
[----:B------:R-:W-:Y:S02]  /*2e00*/  USEL UR7, URZ, 0x1, UP0 ;  /* 0x00000001ff077887 */ /* 0x000fe40008000000 */
[----:B------:R-:W-:-:S04]  /*2e10*/  USEL UR4, UR4, URZ, UP0 ;  /* 0x000000ff04047287 */ /* 0x000fc80008000000 */
[----:B------:R-:W-:Y:S01]  /*2e20*/  ULEA UR4, UR4, UR37, 0x3 ;  /* 0x0000002504047291 */ /* 0x000fe2000f8e18ff */
[----:B-1----:R-:W-:-:S04]  /*2e30*/  LOP3.LUT R2, R12, UR7, RZ, 0x3c, !PT ;  /* 0x000000070c027c12 */ /* 0x002fc8000f8e3cff */
[----:B------:R-:W-:-:S04]  /*2e40*/  SHF.L.U32 R0, R2, 0x1f, RZ ;  /* 0x0000001f02007819 */ /* 0x000fc800000006ff */
[----:B------:R-:W1:Y:S02]  /*2e50*/  SYNCS.PHASECHK.TRANS64 P0, [UR4+0x90], R0 ;  /* 0x00009000ff0075a7 */ /* 0x000e640008001004 */
[----:B-1----:R-:W-:Y:S05]  /*2e60*/  @P0 EXIT ;  /* 0x000000000000094d */ /* 0x002fea0003800000 */
[----:B------:R-:W-:Y:S02]  /*2e70*/  SHF.L.U32 R2, R2, 0x1f, RZ ;  /* 0x0000001f02027819 */ /* 0x000fe400000006ff */
[----:B------:R-:W-:-:S07]  /*2e80*/  MOV R0, UR4 ;  /* 0x0000000400007c02 */ /* 0x000fce0008000f00 */
.L_x_54:
[----:B-1----:R1:W2:Y:S02]  /*2e90*/  SYNCS.PHASECHK.TRANS64.TRYWAIT P0, [R0+URZ+0x90], R2 ;  /* 0x00009002000075a7 */ /* 0x0022a400080011ff */
[----:B--2---:R-:W-:Y:S05]  /*2ea0*/  @!P0 NANOSLEEP.SYNCS 0x989680 ;  /* 0x009896800000895d */ /* 0x004fea0003900000 */
[----:B------:R-:W2:Y:S02]  /*2eb0*/  @!P0 SYNCS.PHASECHK.TRANS64 P0, [R0+URZ+0x90], R2 ;  /* 0x00009002000085a7 */ /* 0x000ea400080010ff */
[----:B--2---:R-:W-:Y:S05]  /*2ec0*/  @P0 EXIT ;  /* 0x000000000000094d */ /* 0x004fea0003800000 */
[----:B------:R-:W-:Y:S05]  /*2ed0*/  BRA `(.L_x_54) ;  /* 0xfffffffc00ec7947 */ /* 0x000fea000383ffff */
.L_x_47:
[----:B------:R-:W-:Y:S05]  /*2ee0*/  BRA.U UP4, `(.L_x_55) ;  /* 0x0000001504487547 */ /* 0x000fea000b800000 */
[----:B------:R-:W-:Y:S01]  /*2ef0*/  UMOV UR4, 0x40 ;  /* 0x0000004000047882 */ /* 0x000fe20000000000 */
[----:B------:R-:W-:Y:S01]  /*2f00*/  NOP ;  /* 0x0000000000007918 */ /* 0x000fe20000000000 */
[----:B------:R-:W-:Y:S01]  /*2f10*/  ULEA UR4, UR37, UR4, 0x18 ;  /* 0x0000000425047291 */ /* 0x000fe2000f8ec0ff */
[----:B------:R-:W-:Y:S02]  /*2f20*/  UMOV UR5, 0x400 ;  /* 0x0000040000057882 */ /* 0x000fe40000000000 */
[----:B------:R-:W-:-:S06]  /*2f30*/  ULEA UR37, UR37, UR5, 0x18 ;  /* 0x0000000525257291 */ /* 0x000fcc000f8ec0ff */
[----:B------:R-:W1:Y:S02]  /*2f40*/  LDS.U8 R2, [UR4+0x1c] ;  /* 0x00001c04ff027984 */ /* 0x000e640008000000 */
[----:B-1----:R-:W-:-:S13]  /*2f50*/  ISETP.NE.AND P0, PT, R2, RZ, PT ;  /* 0x000000ff0200720c */ /* 0x002fda0003f05270 */
[----:B------:R-:W-:Y:S05]  /*2f60*/  @P0 BRA `(.L_x_56) ;  /* 0x0000000400080947 */ /* 0x000fea0003800000 */
[----:B------:R-:W-:Y:S02]  /*2f70*/  UISETP.NE.U32.AND UP0, UPT, UR9, 0x1, UPT ;  /* 0x000000010900788c */ /* 0x000fe4000bf05070 */
[----:B------:R-:W-:-:S07]  /*2f80*/  UIADD3 UR6, UPT, UPT, UR4, 0x8, URZ ;  /* 0x0000000804067890 */ /* 0x000fce000fffe0ff */
[----:B------:R-:W-:Y:S05]  /*2f90*/  BRA.U !UP0, `(.L_x_57) ;  /* 0x00000001089c7547 */ /* 0x000fea000b800000 */
[----:B------:R-:W-:Y:S01]  /*2fa0*/  ELECT P0, URZ, PT ;  /* 0x0000000000ff782f */ /* 0x000fe20003800000 */
[----:B------:R-:W-:-:S12]  /*2fb0*/  BSSY B0, `(.L_x_57) ;  /* 0x0000025000007945 */ /* 0x000fd80003800000 */
[----:B------:R-:W-:Y:S05]  /*2fc0*/  @!P0 BRA `(.L_x_58) ;  /* 0x00000000008c8947 */ /* 0x000fea0003800000 */
[----:B------:R-:W-:-:S05]  /*2fd0*/  UMOV UR5, 0x10 ;  /* 0x0000001000057882 */ /* 0x000fca0000000000 */
[----:B------:R-:W-:Y:S04]  /*2fe0*/  DEPBAR.LE SB1, 0x36 ;  /* 0x00009d800000791a */ /* 0x000fe80000000000 */
[----:B------:R-:W1:Y:S02]  /*2ff0*/  UTCATOMSWS.2CTA.FIND_AND_SET.ALIGN UP1, UR5, UR5 ;  /* 0x00000005000575e3 */ /* 0x000e640008220800 */
[----:B-1----:R-:W-:Y:S01]  /*3000*/  MOV R10, UR5 ;  /* 0x00000005000a7c02 */ /* 0x002fe20008000f00 */
[----:B------:R-:W-:Y:S06]  /*3010*/  BRA.U UP1, `(.L_x_59) ;  /* 0x0000000101187547 */ /* 0x000fec000b800000 */
.L_x_60:
[----:B------:R-:W-:Y:S05]  /*3020*/  NANOSLEEP 0x64 ;  /* 0x000000640000795d */ /* 0x000fea0003800000 */
[----:B------:R-:W-:-:S05]  /*3030*/  UMOV UR5, 0x10 ;  /* 0x0000001000057882 */ /* 0x000fca0000000000 */
[----:B------:R-:W-:Y:S04]  /*3040*/  DEPBAR.LE SB1, 0x36 ;  /* 0x00009d800000791a */ /* 0x000fe80000000000 */
[----:B------:R-:W1:Y:S02]  /*3050*/  UTCATOMSWS.2CTA.FIND_AND_SET.ALIGN UP1, UR5, UR5 ;  /* 0x00000005000575e3 */ /* 0x000e640008220800 */
[----:B-1----:R-:W-:Y:S01]  /*3060*/  MOV R10, UR5 ;  /* 0x00000005000a7c02 */ /* 0x002fe20008000f00 */
[----:B------:R-:W-:Y:S05]  /*3070*/  BRA.U !UP1, `(.L_x_60) ;  /* 0xfffffffd09e87547 */ /* 0x000fea000b83ffff */
.L_x_59:
[----:B------:R-:W1:Y:S01]  /*3080*/  LDS R5, [UR4+0x10] ;  /* 0x00001004ff057984 */ /* 0x000e620008000800 */
[----:B------:R-:W-:Y:S01]  /*3090*/  IMAD.U32 R3, RZ, RZ, UR37 ;  /* 0x00000025ff037e24 */ /* 0x000fe2000f8e00ff */
[----:B------:R-:W-:-:S03]  /*30a0*/  MOV R2, UR8 ;  /* 0x0000000800027c02 */ /* 0x000fc60008000f00 */
[----:B------:R-:W-:Y:S01]  /*30b0*/  VIADD R3, R3, 0x130 ;  /* 0x0000013003037836 */ /* 0x000fe20000000000 */
[----:B-1----:R-:W-:-:S04]  /*30c0*/  SHF.L.U32 R5, R5, 0x1f, RZ ;  /* 0x0000001f05057819 */ /* 0x002fc800000006ff */
[----:B------:R-:W1:Y:S02]  /*30d0*/  SYNCS.PHASECHK.TRANS64.TRYWAIT P0, [UR4+0x8], R5 ;  /* 0x00000805ff0075a7 */ /* 0x000e640008001104 */
[----:B-1----:R-:W-:Y:S05]  /*30e0*/  @P0 BRA `(.L_x_61) ;  /* 0x0000000000080947 */ /* 0x002fea0003800000 */
[----:B------:R-:W1:Y:S02]  /*30f0*/  SYNCS.PHASECHK.TRANS64.TRYWAIT P0, [UR4+0x8], R5 ;  /* 0x00000805ff0075a7 */ /* 0x000e640008001104 */
[----:B-1----:R-:W-:Y:S05]  /*3100*/  @!P0 BRA `(.L_x_62) ;  /* 0x0000005c00208947 */ /* 0x002fea0003800000 */
.L_x_61:
[----:B-1----:R-:W-:Y:S01]  /*3110*/  HFMA2 R4, -RZ, RZ, 0, 5.9604644775390625e-08 ;  /* 0x00000001ff047431 */ /* 0x002fe200000001ff */
[----:B------:R-:W-:Y:S01]  /*3120*/  UPRMT UR5, UR8, 0x654, UR6 ;  /* 0x0000065408057896 */ /* 0x000fe20008000006 */
[----:B------:R-:W-:Y:S01]  /*3130*/  IMAD.MOV.U32 R7, RZ, RZ, 0xffff ;  /* 0x0000ffffff077424 */ /* 0x000fe200078e00ff */
[----:B------:R-:W-:Y:S01]  /*3140*/  PRMT R2, R2, 0x654, R3 ;  /* 0x0000065402027816 */ /* 0x000fe20000000003 */
[----:B------:R-:W-:Y:S02]  /*3150*/  IMAD.MOV.U32 R5, RZ, RZ, 0x4 ;  /* 0x00000004ff057424 */ /* 0x000fe400078e00ff */
[----:B------:R-:W-:Y:S01]  /*3160*/  IMAD.SHL.U32 R9, R10, 0x20, RZ ;  /* 0x000000200a097824 */ /* 0x000fe200078e00ff */
[----:B------:R-:W-:Y:S02]  /*3170*/  MOV R3, UR5 ;  /* 0x0000000500037c02 */ /* 0x000fe40008000f00 */
[-C--:B------:R-:W-:Y:S01]  /*3180*/  SHF.L.U32 R7, R7, R10.reuse, RZ ;  /* 0x0000000a07077219 */ /* 0x080fe200000006ff */
[----:B------:R1:W-:Y:S01]  /*3190*/  SYNCS.ARRIVE.TRANS64.RED RZ, [UR5], R5 ;  /* 0x00000005ffff79a7 */ /* 0x0003e20008000405 */
[----:B------:R-:W-:Y:S01]  /*31a0*/  SHF.L.U32 R6, R4, R10, RZ ;  /* 0x0000000a04067219 */ /* 0x000fe200000006ff */
[----:B------:R1:W-:Y:S04]  /*31b0*/  STS [UR37+0x130], R9 ;  /* 0x00013009ff007988 */ /* 0x0003e80008000825 */
[----:B------:R1:W-:Y:S04]  /*31c0*/  STAS [R2.64], R10 ;  /* 0x0000000a02007dbd */ /* 0x0003e8000c0008ff */
[----:B------:R1:W-:Y:S04]  /*31d0*/  ATOMS.OR RZ, [UR4+0x14], R7 ;  /* 0x00001407ffff798c */ /* 0x0003e8000b000004 */
[----:B------:R1:W-:Y:S04]  /*31e0*/  ATOMS.OR RZ, [UR4+0x18], R6 ;  /* 0x00001806ffff798c */ /* 0x0003e8000b000004 */
[----:B------:R1:W-:Y:S02]  /*31f0*/  ATOMS.XOR RZ, [UR4+0x10], R4 ;  /* 0x00001004ffff798c */ /* 0x0003e4000b800004 */
.L_x_58:
[----:B------:R-:W-:Y:S05]  /*3200*/  BSYNC B0 ;  /* 0x0000000000007941 */ /* 0x000fea0003800000 */
.L_x_57:
[----:B------:R-:W-:Y:S05]  /*3210*/  BRA.U UP0, `(.L_x_63) ;  /* 0x00000001006c7547 */ /* 0x000fea000b800000 */
[----:B------:R-:W-:-:S03]  /*3220*/  UMOV UR5, 0xffffffff ;  /* 0xffffffff00057882 */ /* 0x000fc60000000000 */
[----:B------:R-:W-:Y:S05]  /*3230*/  BRA.DIV UR5, `(.L_x_64) ;  /* 0x0000005a05ec7947 */ /* 0x000fea000b800000 */
[----:B------:R-:W-:-:S13]  /*3240*/  ELECT P6, URZ, PT ;  /* 0x0000000000ff782f */ /* 0x000fda00038c0000 */
.L_x_157:
[----:B------:R-:W-:Y:S05]  /*3250*/  @!P6 BRA `(.L_x_63) ;  /* 0x00000000005ce947 */ /* 0x000fea0003800000 */
[----:B-1----:R-:W1:Y:S02]  /*3260*/  LDS R3, [UR4+0x10] ;  /* 0x00001004ff037984 */ /* 0x002e640008000800 */
[----:B-1----:R-:W-:-:S04]  /*3270*/  SHF.L.U32 R3, R3, 0x1f, RZ ;  /* 0x0000001f03037819 */ /* 0x002fc800000006ff */
[----:B------:R-:W1:Y:S02]  /*3280*/  SYNCS.PHASECHK.TRANS64.TRYWAIT P0, [UR4+0x8], R3 ;  /* 0x00000803ff0075a7 */ /* 0x000e640008001104 */
[----:B-1----:R-:W-:Y:S05]  /*3290*/  @P0 BRA `(.L_x_65) ;  /* 0x0000000000080947 */ /* 0x002fea0003800000 */
[----:B------:R-:W1:Y:S02]  /*32a0*/  SYNCS.PHASECHK.TRANS64.TRYWAIT P0, [UR4+0x8], R3 ;  /* 0x00000803ff0075a7 */ /* 0x000e640008001104 */
[----:B-1----:R-:W-:Y:S05]  /*32b0*/  @!P0 BRA `(.L_x_66) ;  /* 0x0000005800ec8947 */ /* 0x002fea0003800000 */
.L_x_65:
[----:B------:R-:W2:Y:S01]  /*32c0*/  LDS R5, [UR37+0x130] ;  /* 0x00013025ff057984 */ /* 0x000ea20008000800 */
[----:B-1----:R-:W-:Y:S02]  /*32d0*/  HFMA2 R2, -RZ, RZ, 0, 5.9604644775390625e-08 ;  /* 0x00000001ff027431 */ /* 0x002fe400000001ff */
[----:B------:R-:W-:Y:S01]  /*32e0*/  IMAD.MOV.U32 R3, RZ, RZ, 0xffff ;  /* 0x0000ffffff037424 */ /* 0x000fe200078e00ff */
[----:B------:R-:W-:Y:S01]  /*32f0*/  UPRMT UR5, UR8, 0x654, UR6 ;  /* 0x0000065408057896 */ /* 0x000fe20008000006 */
[----:B--2---:R-:W-:-:S03]  /*3300*/  IMAD.SHL.U32 R4, R5, 0x20, RZ ;  /* 0x0000002005047824 */ /* 0x004fc600078e00ff */
[-C--:B------:R-:W-:Y:S02]  /*3310*/  SHF.L.U32 R3, R3, R5.reuse, RZ ;  /* 0x0000000503037219 */ /* 0x080fe400000006ff */
[----:B------:R-:W-:Y:S01]  /*3320*/  SHF.L.U32 R5, R2, R5, RZ ;  /* 0x0000000502057219 */ /* 0x000fe200000006ff */
[----:B------:R2:W-:Y:S04]  /*3330*/  STS [UR37+0x130], R4 ;  /* 0x00013004ff007988 */ /* 0x0005e80008000825 */
[----:B------:R2:W-:Y:S04]  /*3340*/  ATOMS.OR RZ, [UR4+0x14], R3 ;  /* 0x00001403ffff798c */ /* 0x0005e8000b000004 */
[----:B------:R2:W-:Y:S01]  /*3350*/  ATOMS.OR RZ, [UR4+0x18], R5 ;  /* 0x00001805ffff798c */ /* 0x0005e2000b000004 */
[----:B------:R-:W-:Y:S03]  /*3360*/  SYNCS.ARRIVE.TRANS64.RED.A1T0 RZ, [UR5], RZ ;  /* 0x000000ffffff79a7 */ /* 0x000fe60008100405 */
[----:B------:R2:W-:Y:S01]  /*3370*/  ATOMS.XOR RZ, [UR4+0x10], R2 ;  /* 0x00001002ffff798c */ /* 0x0005e2000b800004 */
[----:B------:R-:W-:Y:S05]  /*3380*/  BRA `(.L_x_63) ;  /* 0x0000000000107947 */ /* 0x000fea0003800000 */
.L_x_56:
[----:B------:R-:W-:-:S05]  /*3390*/  MOV R2, 0xffffffff ;  /* 0xffffffff00027802 */ /* 0x000fca0000000f00 */
[----:B------:R1:W-:Y:S02]  /*33a0*/  STS [UR37+0x130], R2 ;  /* 0x00013002ff007988 */ /* 0x0003e40008000825 */
[----:B-1----:R-:W-:Y:S02]  /*33b0*/  MOV R2, 0x33d0 ;  /* 0x000033d000027802 */ /* 0x002fe40000000f00 */
[----:B-----5:R-:W-:Y:S05]  /*33c0*/  CALL.REL.NOINC `($__internal_1_$__cuda_sm10x_tcgen05_guardrail_trap_phase_invalid_during_alloc) ;  /* 0x00000060007c7944 */ /* 0x020fea0003c00000 */
.L_x_63:
[----:B------:R-:W-:Y:S05]  /*33d0*/  WARPSYNC.ALL ;  /* 0x0000000000007948 */ /* 0x000fea0003800000 */
[----:B------:R-:W3:Y:S01]  /*33e0*/  S2UR UR11, SR_CgaCtaId ;  /* 0x00000000000b79c3 */ /* 0x000ee20000008800 */
[----:B------:R-:W-:Y:S01]  /*33f0*/  UMOV UR4, 0x400 ;  /* 0x0000040000047882 */ /* 0x000fe20000000000 */
[----:B------:R-:W-:-:S06]  /*3400*/  NOP ;  /* 0x0000000000007918 */ /* 0x000fcc0000000000 */
[----:B------:R-:W-:Y:S06]  /*3410*/  BAR.ARV 0x6, 0xa0 ;  /* 0x0182800000007b1d */ /* 0x000fec0000002000 */
[----:B------:R-:W4:Y:S01]  /*3420*/  LDCU UR5, c[0x0][0x38c] ;  /* 0x00007180ff0577ac */ /* 0x000f220008000800 */
[----:B------:R-:W-:Y:S01]  /*3430*/  LOP3.LUT R0, R0, 0xffff, RZ, 0xc0, !PT ;  /* 0x0000ffff00007812 */ /* 0x000fe200078ec0ff */
[----:B-1----:R-:W-:Y:S01]  /*3440*/  IMAD.MOV.U32 R9, RZ, RZ, 0x1 ;  /* 0x00000001ff097424 */ /* 0x002fe200078e00ff */
[----:B------:R-:W-:Y:S01]  /*3450*/  LOP3.LUT R8, R8, 0xffff, RZ, 0xc0, !PT ;  /* 0x0000ffff08087812 */ /* 0x000fe200078ec0ff */
[----:B------:R-:W-:Y:S01]  /*3460*/  UMOV UR17, URZ ;  /* 0x000000ff00117c82 */ /* 0x000fe20008000000 */
[----:B------:R-:W-:Y:S01]  /*3470*/  R2UR UR12, R0 ;  /* 0x00000000000c72ca */ /* 0x000fe200000e0000 */
[----:B------:R-:W-:Y:S01]  /*3480*/  UMOV UR16, URZ ;  /* 0x000000ff00107c82 */ /* 0x000fe20008000000 */
[----:B------:R-:W-:Y:S01]  /*3490*/  R2UR UR13, R8 ;  /* 0x00000000080d72ca */ /* 0x000fe200000e0000 */
[----:B------:R-:W-:Y:S01]  /*34a0*/  IMAD.MOV.U32 R8, RZ, RZ, RZ ;  /* 0x000000ffff087224 */ /* 0x000fe200078e00ff */
[----:B------:R-:W-:Y:S01]  /*34b0*/  UMOV UR15, URZ ;  /* 0x000000ff000f7c82 */ /* 0x000fe20008000000 */
[----:B---3--:R-:W-:-:S02]  /*34c0*/  ULEA UR11, UR11, UR4, 0x18 ;  /* 0x000000040b0b7291 */ /* 0x008fc4000f8ec0ff */
[----:B------:R-:W-:Y:S02]  /*34d0*/  UISETP.NE.AND UP2, UPT, UR9, URZ, UPT ;  /* 0x000000ff0900728c */ /* 0x000fe4000bf45270 */
[----:B------:R-:W-:Y:S02]  /*34e0*/  UIADD3 UR14, UPT, UPT, UR11, 0x6400, URZ ;  /* 0x000064000b0e7890 */ /* 0x000fe4000fffe0ff */
[----:B------:R-:W-:Y:S02]  /*34f0*/  UIADD3 UR4, UPT, UPT, UR11, 0x26400, URZ ;  /* 0x000264000b047890 */ /* 0x000fe4000fffe0ff */
[----:B----4-:R-:W-:Y:S01]  /*3500*/  UIADD3 UR5, UPT, UPT, UR5, 0x7f, URZ ;  /* 0x0000007f05057890 */ /* 0x010fe2000fffe0ff */
[----:B--2---:R-:W1:Y:S01]  /*3510*/  LDS R2, [UR11+0x130] ;  /* 0x0001300bff027984 */ /* 0x004e620008000800 */
[----:B------:R-:W-:Y:S02]  /*3520*/  USHF.R.U32.HI UR14, URZ, 0x4, UR14 ;  /* 0x00000004ff0e7899 */ /* 0x000fe4000801160e */
[----:B------:R-:W-:-:S02]  /*3530*/  USHF.R.S32.HI UR10, URZ, 0x1f, UR5 ;  /* 0x0000001fff0a7899 */ /* 0x000fc40008011405 */
[----:B------:R-:W-:Y:S02]  /*3540*/  USHF.R.U32.HI UR4, URZ, 0x4, UR4 ;  /* 0x00000004ff047899 */ /* 0x000fe40008011604 */
[----:B------:R-:W-:Y:S02]  /*3550*/  ULEA.HI UR10, UR10, UR5, URZ, 0x7 ;  /* 0x000000050a0a7291 */ /* 0x000fe4000f8f38ff */
[----:B------:R-:W-:Y:S02]  /*3560*/  ULOP3.LUT UR14, UR14, 0x3fff, URZ, 0xc0, !UPT ;  /* 0x00003fff0e0e7892 */ /* 0x000fe4000f8ec0ff */
[----:B------:R-:W-:Y:S02]  /*3570*/  USHF.R.S32.HI UR10, URZ, 0x7, UR10 ;  /* 0x00000007ff0a7899 */ /* 0x000fe4000801140a */
[----:B------:R-:W-:Y:S02]  /*3580*/  ULOP3.LUT UR4, UR4, 0x3fff, URZ, 0xc0, !UPT ;  /* 0x00003fff04047892 */ /* 0x000fe4000f8ec0ff */
[----:B------:R-:W-:Y:S01]  /*3590*/  UISETP.LT.AND UP0, UPT, UR10, 0x1, UPT ;  /* 0x000000010a00788c */ /* 0x000fe2000bf01270 */
[----:B------:R-:W-:Y:S01]  /*35a0*/  UMOV UR34, 0x0 ;  /* 0x0000000000227882 */ /* 0x000fe20000000000 */
        /* <DEDUP_REMOVED lines=9> */
[----:B------:R-:W-:-:S02]  /*3640*/  ULOP3.LUT UR14, UR14, 0x10000, URZ, 0xfc, !UPT ;  /* 0x000100000e0e7892 */ /* 0x000fc4000f8efcff */
[----:B------:R-:W-:Y:S02]  /*3650*/  ULOP3.LUT UR4, UR4, 0x10000, URZ, 0xfc, !UPT ;  /* 0x0001000004047892 */ /* 0x000fe4000f8efcff */
[----:B------:R-:W-:Y:S01]  /*3660*/  USEL UR23, UR10, 0x1, !UP0 ;  /* 0x000000010a177887 */ /* 0x000fe2000c000000 */
[----:B------:R-:W-:Y:S01]  /*3670*/  UMOV UR40, 0x0 ;  /* 0x0000000000287882 */ /* 0x000fe20000000000 */
[----:B------:R-:W-:Y:S01]  /*3680*/  UMOV UR41, 0x10180490 ;  /* 0x1018049000297882 */ /* 0x000fe20000000000 */
[----:B------:R-:W-:Y:S01]  /*3690*/  UMOV UR38, 0x0 ;  /* 0x0000000000267882 */ /* 0x000fe20000000000 */
[----:B------:R-:W-:Y:S01]  /*36a0*/  UMOV UR39, 0x10180490 ;  /* 0x1018049000277882 */ /* 0x000fe20000000000 */
[----:B------:R-:W-:Y:S01]  /*36b0*/  UMOV UR36, 0x0 ;  /* 0x0000000000247882 */ /* 0x000fe20000000000 */
[----:B------:R-:W-:Y:S01]  /*36c0*/  UMOV UR37, 0x10180490 ;  /* 0x1018049000257882 */ /* 0x000fe20000000000 */
[----:B-1----:R-:W-:Y:S02]  /*36d0*/  R2UR UR18, R2 ;  /* 0x00000000021272ca */ /* 0x002fe400000e0000 */
[----:B------:R-:W-:-:S13]  /*36e0*/  CS2R R2, SRZ ;  /* 0x0000000000027805 */ /* 0x000fda000001ff00 */
.L_x_74:
[C---:B------:R-:W-:Y:S02]  /*36f0*/  LEA R0, R8.reuse, UR11, 0x3 ;  /* 0x0000000b08007c11 */ /* 0x040fe4000f8e18ff */
[----:B------:R-:W-:Y:S02]  /*3700*/  SHF.L.U32 R4, R3, 0x1f, RZ ;  /* 0x0000001f03047819 */ /* 0x000fe400000006ff */
[----:B------:R-:W-:Y:S02]  /*3710*/  LEA R5, R8, UR11, 0x4 ;  /* 0x0000000b08057c11 */ /* 0x000fe4000f8e20ff */
[----:B------:R-:W1:Y:S02]  /*3720*/  SYNCS.PHASECHK.TRANS64.TRYWAIT P0, [R0+URZ+0x80], R4 ;  /* 0x00008004000075a7 */ /* 0x000e6400080011ff */
[----:B-1-34-:R-:W-:Y:S05]  /*3730*/  @!P0 BRA `(.L_x_67) ;  /* 0x0000005400e48947 */ /* 0x01afea0003800000 */
.L_x_158:
[----:B-1----:R-:W1:Y:S01]  /*3740*/  LDS.128 R4, [R5+0x110] ;  /* 0x0001100005047984 */ /* 0x002e620000000c00 */
[----:B------:R-:W-:Y:S02]  /*3750*/  VIADD R0, R0, 0x90 ;  /* 0x0000009000007836 */ /* 0x000fe40000000000 */
[----:B------:R-:W-:Y:S01]  /*3760*/  VIADD R8, R8, 0x1 ;  /* 0x0000000108087836 */ /* 0x000fe20000000000 */
[----:B------:R-:W-:Y:S01]  /*3770*/  @!PT LDS RZ, [RZ] ;  /* 0x00000000fffff984 */ /* 0x000fe20000000800 */
[----:B------:R-:W-:Y:S01]  /*3780*/  @!PT LDS RZ, [RZ] ;  /* 0x00000000fffff984 */ /* 0x000fe20000000800 */
[----:B------:R-:W-:Y:S01]  /*3790*/  @!PT LDS RZ, [RZ] ;  /* 0x00000000fffff984 */ /* 0x000fe20000000800 */
[----:B------:R-:W-:Y:S01]  /*37a0*/  @!PT LDS RZ, [RZ] ;  /* 0x00000000fffff984 */ /* 0x000fe20000000800 */
[----:B------:R2:W-:Y:S06]  /*37b0*/  MEMBAR.ALL.CTA ;  /* 0x0000000000007992 */ /* 0x0005ec0000008000 */
[----:B--2---:R-:W2:Y:S01]  /*37c0*/  FENCE.VIEW.ASYNC.S ;  /* 0x00000000000073c6 */ /* 0x004ea20000000000 */
[----:B------:R-:W-:-:S04]  /*37d0*/  PRMT R0, RZ, 0x654, R0 ;  /* 0x00000654ff007816 */ /* 0x000fc80000000000 */
[----:B--2---:R2:W-:Y:S01]  /*37e0*/  SYNCS.ARRIVE.TRANS64.RED.A1T0 RZ, [R0+URZ], RZ ;  /* 0x000000ff00ff79a7 */ /* 0x0045e200081004ff */
[----:B-1----:R-:W-:Y:S01]  /*37f0*/  LOP3.LUT P1, RZ, R6, 0x1, RZ, 0xc0, !PT ;  /* 0x0000000106ff7812 */ /* 0x002fe2000782c0ff */
[----:B--2---:R-:W-:-:S12]  /*3800*/  BRA.U UP2, `(.L_x_68) ;  /* 0x0000000502587547 */ /* 0x004fd8000b800000 */
[----:B------:R-:W1:Y:S01]  /*3810*/  LDCU UR5, c[0x0][0x38c] ;  /* 0x00007180ff0577ac */ /* 0x000e620008000800 */
[----:B------:R-:W-:Y:S02]  /*3820*/  PLOP3.LUT P2, PT, PT, PT, PT, 0x80, 0x8 ;  /* 0x000000000008781c */ /* 0x000fe40003f4f070 */
[----:B------:R-:W-:Y:S01]  /*3830*/  SHF.L.U32 R4, R9, 0x1f, RZ ;  /* 0x0000001f09047819 */ /* 0x000fe200000006ff */
[----:B------:R-:W-:Y:S02]  /*3840*/  ULEA UR19, UR17, UR11, 0x3 ;  /* 0x0000000b11137291 */ /* 0x000fe4000f8e18ff */
[----:B------:R-:W-:Y:S02]  /*3850*/  UIMAD UR20, UR17, 0x60, UR18 ;  /* 0x00000060111478a4 */ /* 0x000fe4000f8e0212 */
[----:B-1----:R-:W-:-:S06]  /*3860*/  UISETP.GE.AND UP0, UPT, UR5, 0x1, UPT ;  /* 0x000000010500788c */ /* 0x002fcc000bf06270 */
[----:B------:R-:W-:-:S05]  /*3870*/  PLOP3.LUT P0, PT, PT, PT, UP0, 0x80, 0x8 ;  /* 0x000000000008781c */ /* 0x000fca0003f0f008 */
[----:B------:R-:W-:-:S08]  /*3880*/  @UP0 ULEA UR5, UR16, UR11, 0x3 ;  /* 0x0000000b10050291 */ /* 0x000fd0000f8e18ff */
[----:B------:R-:W-:-:S04]  /*3890*/  @P0 SHF.L.U32 R0, R2, 0x1f, RZ ;  /* 0x0000001f02000819 */ /* 0x000fc800000006ff */
[----:B------:R1:W2:Y:S01]  /*38a0*/  @P0 SYNCS.PHASECHK.TRANS64.TRYWAIT P2, [UR5], R0 ;  /* 0x00000000ff0005a7 */ /* 0x0002a20008041105 */
[----:B------:R-:W3:Y:S02]  /*38b0*/  SYNCS.PHASECHK.TRANS64.TRYWAIT P0, [UR19+0xc0], R4 ;  /* 0x0000c004ff0075a7 */ /* 0x000ee40008001113 */
[----:B-123--:R-:W-:Y:S05]  /*38c0*/  @!P0 BRA `(.L_x_69) ;  /* 0x0000005400948947 */ /* 0x00efea0003800000 */
.L_x_160:
[----:B------:R-:W-:Y:S01]  /*38d0*/  UMOV UR22, UR15 ;  /* 0x0000000f00167c82 */ /* 0x000fe20008000000 */
[----:B------:R-:W-:Y:S05]  /*38e0*/  BRA.U !UP0, `(.L_x_70) ;  /* 0x0000000508107547 */ /* 0x000fea000b800000 */
[----:B------:R-:W-:Y:S02]  /*38f0*/  UIADD3 UR22, UPT, UPT, UR23, UR15, URZ ;  /* 0x0000000f17167290 */ /* 0x000fe4000fffe0ff */
[----:B------:R-:W-:Y:S01]  /*3900*/  UPLOP3.LUT UP3, UPT, UPT, UPT, UPT, 0x40, 0x4 ;  /* 0x000000000004789c */ /* 0x000fe20003f6e870 */
[----:B------:R-:W-:Y:S01]  /*3910*/  UMOV UR21, UR10 ;  /* 0x0000000a00157c82 */ /* 0x000fe20008000000 */
[----:B------:R-:W-:-:S09]  /*3920*/  UMOV UR5, UR16 ;  /* 0x0000001000057c82 */ /* 0x000fd20008000000 */
.L_x_73:
[----:B--2---:R-:W-:Y:S01]  /*3930*/  ULEA UR26, UR5, UR11, 0x3 ;  /* 0x0000000b051a7291 */ /* 0x004fe2000f8e18ff */
[----:B---3--:R-:W-:Y:S11]  /*3940*/  @P2 BRA `(.L_x_71) ;  /* 0x00000000000c2947 */ /* 0x008ff60003800000 */
[----:B-1----:R-:W-:Y:S04]  /*3950*/  SHF.L.U32 R4, R2, 0x1f, RZ ;  /* 0x0000001f02047819 */ /* 0x002fe800000006ff */
[----:B------:R-:W1:Y:S02]  /*3960*/  SYNCS.PHASECHK.TRANS64.TRYWAIT P0, [UR26], R4 ;  /* 0x00000004ff0075a7 */ /* 0x000e64000800111a */
[----:B-1----:R-:W-:Y:S05]  /*3970*/  @!P0 BRA `(.L_x_72) ;  /* 0x0000005400808947 */ /* 0x002fea0003800000 */
.L_x_71:
[----:B------:R-:W-:Y:S01]  /*3980*/  UISETP.NE.AND UP0, UPT, UR21, 0x1, UPT ;  /* 0x000000011500788c */ /* 0x000fe2000bf05270 */
[----:B------:R-:W-:Y:S01]  /*3990*/  PLOP3.LUT P2, PT, PT, PT, PT, 0x80, 0x8 ;  /* 0x000000000008781c */ /* 0x000fe20003f4f070 */
[----:B------:R-:W-:Y:S02]  /*39a0*/  UIADD3 UR16, UPT, UPT, UR5, 0x1, URZ ;  /* 0x0000000105107890 */ /* 0x000fe4000fffe0ff */
[----:B------:R-:W-:Y:S02]  /*39b0*/  UIMAD UR6, UR5, 0x300, UR4 ;  /* 0x00000300050678a4 */ /* 0x000fe4000f8e0204 */
[----:B------:R-:W-:Y:S01]  /*39c0*/  UISETP.NE.AND UP1, UPT, UR16, 0x4, UPT ;  /* 0x000000041000788c */ /* 0x000fe2000bf25270 */
[----:B------:R-:W-:Y:S01]  /*39d0*/  PLOP3.LUT P0, PT, PT, PT, UP0, 0x80, 0x8 ;  /* 0x000000000008781c */ /* 0x000fe20003f0f008 */
[----:B------:R-:W-:Y:S02]  /*39e0*/  ULEA UR70, UR5, UR14, 0xb ;  /* 0x0000000e05467291 */ /* 0x000fe4000f8e58ff */
[----:B------:R-:W-:Y:S02]  /*39f0*/  USEL UR42, URZ, 0x1, UP1 ;  /* 0x00000001ff2a7887 */ /* 0x000fe40008800000 */
[----:B------:R-:W-:Y:S02]  /*3a00*/  USEL UR16, UR16, URZ, UP1 ;  /* 0x000000ff10107287 */ /* 0x000fe40008800000 */
[----:B------:R-:W-:Y:S02]  /*3a10*/  UIADD3 UR68, UPT, UPT, UR6, 0x2, URZ ;  /* 0x0000000206447890 */ /* 0x000fe4000fffe0ff */
[----:B------:R-:W-:Y:S01]  /*3a20*/  @UP0 ULEA UR27, UR16, UR11, 0x3 ;  /* 0x0000000b101b0291 */ /* 0x000fe2000f8e18ff */
[----:B------:R-:W-:Y:S01]  /*3a30*/  LOP3.LUT R2, R2, UR42, RZ, 0x3c, !PT ;  /* 0x0000002a02027c12 */ /* 0x000fe2000f8e3cff */
[----:B------:R-:W-:Y:S02]  /*3a40*/  UIADD3 UR66, UPT, UPT, UR70, 0x2, URZ ;  /* 0x0000000246427890 */ /* 0x000fe4000fffe0ff */
[----:B------:R-:W-:Y:S01]  /*3a50*/  UIADD3 UR64, UPT, UPT, UR6, 0x4, URZ ;  /* 0x0000000406407890 */ /* 0x000fe2000fffe0ff */
[----:B-1----:R-:W-:Y:S01]  /*3a60*/  @P0 SHF.L.U32 R0, R2, 0x1f, RZ ;  /* 0x0000001f02000819 */ /* 0x002fe200000006ff */
[----:B------:R-:W-:Y:S02]  /*3a70*/  UIADD3 UR62, UPT, UPT, UR70, 0x4, URZ ;  /* 0x00000004463e7890 */ /* 0x000fe4000fffe0ff */
[----:B------:R-:W-:Y:S01]  /*3a80*/  UIADD3 UR60, UPT, UPT, UR6, 0x6, URZ ;  /* 0x00000006063c7890 */ /* 0x000fe2000fffe0ff */
[----:B------:R2:W3:Y:S01]  /*3a90*/  @P0 SYNCS.PHASECHK.TRANS64.TRYWAIT P2, [UR27], R0 ;  /* 0x00000000ff0005a7 */ /* 0x0004e2000804111b */
[----:B------:R-:W-:Y:S02]  /*3aa0*/  UIADD3 UR58, UPT, UPT, UR70, 0x6, URZ ;  /* 0x00000006463a7890 */ /* 0x000fe4000fffe0ff */
        /* <DEDUP_REMOVED lines=10> */
[----:B------:R-:W-:Y:S02]  /*3b50*/  UIADD3 UR21, UPT, UPT, UR21, -0x1, URZ ;  /* 0xffffffff15157890 */ /* 0x000fe4000fffe0ff */
[----:B------:R-:W-:Y:S01]  /*3b60*/  UISETP.NE.AND UP0, UPT, UR15, UR22, UPT ;  /* 0x000000160f00728c */ /* 0x000fe2000bf05270 */
[----:B------:R-:W-:Y:S01]  /*3b70*/  UMOV UR7, 0x40004040 ;  /* 0x4000404000077882 */ /* 0x000fe20000000000 */
[----:B------:R-:W-:Y:S01]  /*3b80*/  UMOV UR71, 0x40004040 ;  /* 0x4000404000477882 */ /* 0x000fe20000000000 */
[----:B------:R-:W-:Y:S01]  /*3b90*/  UMOV UR69, 0x40004040 ;  /* 0x4000404000457882 */ /* 0x000fe20000000000 */
[----:B------:R2:W-:Y:S01]  /*3ba0*/  UTCHMMA.2CTA gdesc[UR70], gdesc[UR6], tmem[UR20], tmem[UR34], idesc[UR35], UP3 ;  /* 0x00ff2206460075ea */ /* 0x0005e20009a00014 */
[----:B------:R-:W-:Y:S01]  /*3bb0*/  UPLOP3.LUT UP3, UPT, UPT, UPT, UPT, 0x80, 0x8 ;  /* 0x000000000008789c */ /* 0x000fe20003f6f070 */
[----:B------:R-:W-:Y:S01]  /*3bc0*/  UMOV UR67, 0x40004040 ;  /* 0x4000404000437882 */ /* 0x000fe20000000000 */
[----:B------:R-:W-:Y:S01]  /*3bd0*/  UMOV UR65, 0x40004040 ;  /* 0x4000404000417882 */ /* 0x000fe20000000000 */
[----:B------:R2:W-:Y:S01]  /*3be0*/  UTCHMMA.2CTA gdesc[UR66], gdesc[UR68], tmem[UR20], tmem[UR32], idesc[UR33], UPT ;  /* 0x00ff2044420075ea */ /* 0x0005e2000ba00014 */
        /* <DEDUP_REMOVED lines=14> */
[----:B------:R-:W-:Y:S01]  /*3cd0*/  UMOV UR43, 0x40004040 ;  /* 0x40004040002b7882 */ /* 0x000fe20000000000 */
[----:B------:R2:W-:Y:S01]  /*3ce0*/  UTCHMMA.2CTA gdesc[UR46], gdesc[UR48], tmem[UR20], tmem[UR38], idesc[UR39], UPT ;  /* 0x00ff26302e0075ea */ /* 0x0005e2000ba00014 */
[----:B------:R2:W-:Y:S01]  /*3cf0*/  UTCHMMA.2CTA gdesc[UR42], gdesc[UR44], tmem[UR20], tmem[UR36], idesc[UR37], UPT ;  /* 0x00ff242c2a0075ea */ /* 0x0005e2000ba00014 */
[----:B------:R2:W-:Y:S01]  /*3d00*/  UTCBAR.2CTA.MULTICAST [UR26], URZ, UR13 ;  /* 0x000000ff1a0073e9 */ /* 0x0005e2000820080d */
[----:B------:R-:W-:Y:S01]  /*3d10*/  UMOV UR5, UR16 ;  /* 0x0000001000057c82 */ /* 0x000fe20008000000 */
[----:B------:R-:W-:Y:S05]  /*3d20*/  BRA.U UP0, `(.L_x_73) ;  /* 0xfffffffd00007547 */ /* 0x000fea000b83ffff */
.L_x_70:
[----:B------:R-:W-:Y:S01]  /*3d30*/  UIADD3 UR19, UPT, UPT, UR19, 0xa0, URZ ;  /* 0x000000a013137890 */ /* 0x000fe2000fffe0ff */
[----:B------:R-:W-:-:S08]  /*3d40*/  UMOV UR15, UR22 ;  /* 0x00000016000f7c82 */ /* 0x000fd00008000000 */
[----:B------:R4:W-:Y:S01]  /*3d50*/  UTCBAR.2CTA.MULTICAST [UR19], URZ, UR12 ;  /* 0x000000ff130073e9 */ /* 0x0009e2000820080c */
[----:B------:R-:W-:Y:S02]  /*3d60*/  NOP ;  /* 0x0000000000007918 */ /* 0x000fe40000000000 */
.L_x_68:
[----:B------:R-:W-:Y:S01]  /*3d70*/  UIADD3 UR17, UPT, UPT, UR17, 0x1, URZ ;  /* 0x0000000111117890 */ /* 0x000fe2000fffe0ff */
[----:B------:R-:W-:-:S03]  /*3d80*/  ISETP.NE.AND P0, PT, R8, 0x2, PT ;  /* 0x000000020800780c */ /* 0x000fc60003f05270 */
[----:B------:R-:W-:Y:S01]  /*3d90*/  UISETP.NE.AND UP0, UPT, UR17, 0x4, UPT ;  /* 0x000000041100788c */ /* 0x000fe2000bf05270 */
[----:B-12---:R-:W-:Y:S02]  /*3da0*/  SEL R0, RZ, 0x1, P0 ;  /* 0x00000001ff007807 */ /* 0x006fe40000000000 */
[----:B------:R-:W-:Y:S01]  /*3db0*/  SEL R8, R8, RZ, P0 ;  /* 0x000000ff08087207 */ /* 0x000fe20000000000 */
[----:B------:R-:W-:Y:S01]  /*3dc0*/  USEL UR5, URZ, 0x1, UP0 ;  /* 0x00000001ff057887 */ /* 0x000fe20008000000 */
[----:B------:R-:W-:Y:S01]  /*3dd0*/  LOP3.LUT R3, R3, R0, RZ, 0x3c, !PT ;  /* 0x0000000003037212 */ /* 0x000fe200078e3cff */
[----:B------:R-:W-:-:S04]  /*3de0*/  USEL UR17, UR17, URZ, UP0 ;  /* 0x000000ff11117287 */ /* 0x000fc80008000000 */
[----:B------:R-:W-:Y:S01]  /*3df0*/  LOP3.LUT R9, R9, UR5, RZ, 0x3c, !PT ;  /* 0x0000000509097c12 */ /* 0x000fe2000f8e3cff */
[----:B------:R-:W-:Y:S07]  /*3e00*/  @P1 BRA `(.L_x_74) ;  /* 0xfffffff800381947 */ /* 0x000fee000383ffff */
[----:B------:R-:W1:Y:S01]  /*3e10*/  S2UR UR4, SR_CgaCtaId ;  /* 0x00000000000479c3 */ /* 0x000e620000008800 */
[----:B------:R-:W-:Y:S01]  /*3e20*/  ELECT P0, URZ, PT ;  /* 0x0000000000ff782f */ /* 0x000fe20003800000 */
[----:B------:R-:W-:Y:S01]  /*3e30*/  HFMA2 R0, -RZ, RZ, 0, 5.9604644775390625e-08 ;  /* 0x00000001ff007431 */ /* 0x000fe200000001ff */
[----:B------:R-:W-:-:S05]  /*3e40*/  UMOV UR5, 0x40 ;  /* 0x0000004000057882 */ /* 0x000fca0000000000 */
[----:B------:R-:W-:Y:S01]  /*3e50*/  UVIRTCOUNT.DEALLOC.SMPOOL 0x80 ;  /* 0x000000800000784c */ /* 0x000fe20000000000 */
[----:B------:R-:W-:Y:S02]  /*3e60*/  UISETP.NE.AND UP0, UPT, UR9, URZ, UPT ;  /* 0x000000ff0900728c */ /* 0x000fe4000bf05270 */
[----:B-1----:R-:W-:-:S09]  /*3e70*/  ULEA UR4, UR4, UR5, 0x18 ;  /* 0x0000000504047291 */ /* 0x002fd2000f8ec0ff */
[----:B------:R1:W-:Y:S01]  /*3e80*/  @P0 STS.U8 [UR4+0x1c], R0 ;  /* 0x00001c00ff000988 */ /* 0x0003e20008000004 */
[----:B------:R-:W-:Y:S05]  /*3e90*/  BRA.U UP0, `(.L_x_75) ;  /* 0x0000000100a07547 */ /* 0x000fea000b800000 */
[----:B------:R-:W-:Y:S01]  /*3ea0*/  UIADD3 UR5, UPT, UPT, UR11, 0xc0, URZ ;  /* 0x000000c00b057890 */ /* 0x000fe2000fffe0ff */
[----:B------:R-:W-:-:S03]  /*3eb0*/  SHF.L.U32 R2, R9, 0x1f, RZ ;  /* 0x0000001f09027819 */ /* 0x000fc600000006ff */
[----:B------:R-:W-:-:S09]  /*3ec0*/  ULEA UR6, UR17, UR5, 0x3 ;  /* 0x0000000511067291 */ /* 0x000fd2000f8e18ff */
[----:B------:R-:W2:Y:S02]  /*3ed0*/  SYNCS.PHASECHK.TRANS64.TRYWAIT P0, [UR6], R2 ;  /* 0x00000002ff0075a7 */ /* 0x000ea40008001106 */
[----:B--2---:R-:W-:Y:S05]  /*3ee0*/  @!P0 BRA `(.L_x_76) ;  /* 0x00000050003c8947 */ /* 0x004fea0003800000 */
.L_x_163:
        /* <DEDUP_REMOVED lines=9> */
.L_x_165:
        /* <DEDUP_REMOVED lines=9> */
.L_x_167:
[----:B------:R-:W-:-:S04]  /*4010*/  UIADD3 UR7, UPT, UPT, UR7, 0x1, URZ ;  /* 0x0000000107077890 */ /* 0x000fc8000fffe0ff */
[----:B------:R-:W-:-:S04]  /*4020*/  UISETP.NE.AND UP1, UPT, UR7, 0x4, UPT ;  /* 0x000000040700788c */ /* 0x000fc8000bf25270 */
[----:B------:R-:W-:Y:S02]  /*4030*/  USEL UR6, URZ, 0x1, UP1 ;  /* 0x00000001ff067887 */ /* 0x000fe40008800000 */
[----:B------:R-:W-:-:S04]  /*4040*/  USEL UR7, UR7, URZ, UP1 ;  /* 0x000000ff07077287 */ /* 0x000fc80008800000 */
[----:B------:R-:W-:Y:S01]  /*4050*/  ULEA UR7, UR7, UR5, 0x3 ;  /* 0x0000000507077291 */ /* 0x000fe2000f8e18ff */
[----:B------:R-:W-:-:S04]  /*4060*/  LOP3.LUT R2, R2, UR6, RZ, 0x3c, !PT ;  /* 0x0000000602027c12 */ /* 0x000fc8000f8e3cff */
[----:B------:R-:W-:Y:S01]  /*4070*/  SHF.L.U32 R2, R2, 0x1f, RZ ;  /* 0x0000001f02027819 */ /* 0x000fe200000006ff */
[----:B-1----:R-:W-:-:S04]  /*4080*/  IMAD.U32 R0, RZ, RZ, UR7 ;  /* 0x00000007ff007e24 */ /* 0x002fc8000f8e00ff */
[----:B------:R1:W2:Y:S03]  /*4090*/  SYNCS.PHASECHK.TRANS64.TRYWAIT P0, [R0+URZ], R2 ;  /* 0x00000002000075a7 */ /* 0x0002a600080011ff */
[----:B--2---:R-:W-:Y:S05]  /*40a0*/  @!P0 NANOSLEEP.SYNCS 0x989680 ;  /* 0x009896800000895d */ /* 0x004fea0003900000 */
[----:B------:R-:W2:Y:S02]  /*40b0*/  @!P0 SYNCS.PHASECHK.TRANS64 P0, [R0+URZ], R2 ;  /* 0x00000002000085a7 */ /* 0x000ea400080010ff */
[----:B--2---:R-:W-:Y:S05]  /*40c0*/  @P0 BRA `(.L_x_79) ;  /* 0x0000000000200947 */ /* 0x004fea0003800000 */
.L_x_80:
[----:B--2---:R2:W1:Y:S02]  /*40d0*/  SYNCS.PHASECHK.TRANS64.TRYWAIT P0, [R0+URZ], R2 ;  /* 0x00000002000075a7 */ /* 0x00446400080011ff */
[----:B-1----:R-:W-:Y:S05]  /*40e0*/  @!P0 NANOSLEEP.SYNCS 0x989680 ;  /* 0x009896800000895d */ /* 0x002fea0003900000 */
[----:B------:R-:W1:Y:S02]  /*40f0*/  @!P0 SYNCS.PHASECHK.TRANS64 P0, [R0+URZ], R2 ;  /* 0x00000002000085a7 */ /* 0x000e6400080010ff */
[----:B-1----:R-:W-:Y:S05]  /*4100*/  @!P0 BRA `(.L_x_80) ;  /* 0xfffffffc00f08947 */ /* 0x002fea000383ffff */
[----:B------:R-:W-:Y:S05]  /*4110*/  BRA `(.L_x_79) ;  /* 0x00000000000c7947 */ /* 0x000fea0003800000 */
.L_x_75:
[----:B------:R-:W-:-:S04]  /*4120*/  UIADD3 UR5, UPT, UPT, UR11, 0x100, URZ ;  /* 0x000001000b057890 */ /* 0x000fc8000fffe0ff */
[----:B------:R-:W-:-:S09]  /*4130*/  UPRMT UR5, UR8, 0x654, UR5 ;  /* 0x0000065408057896 */ /* 0x000fd20008000005 */
[----:B------:R-:W-:Y:S03]  /*4140*/  SYNCS.ARRIVE.TRANS64.RED.A1T0 RZ, [UR5], RZ ;  /* 0x000000ffffff79a7 */ /* 0x000fe60008100405 */
.L_x_79:
[----:B-12---:R-:W-:Y:S01]  /*4150*/  SHF.L.U32 R2, RZ, 0x1f, RZ ;  /* 0x0000001fff027819 */ /* 0x006fe200000006ff */
[----:B------:R-:W-:Y:S01]  /*4160*/  UIADD3 UR5, UPT, UPT, UR11, 0x100, URZ ;  /* 0x000001000b057890 */ /* 0x000fe2000fffe0ff */
[----:B------:R-:W-:Y:S02]  /*4170*/  PLOP3.LUT P0, PT, PT, PT, UP0, 0x80, 0x8 ;  /* 0x000000000008781c */ /* 0x000fe40003f0f008 */
[----:B------:R-:W1:Y:S02]  /*4180*/  SYNCS.PHASECHK.TRANS64.TRYWAIT P1, [UR11+0x100], R2 ;  /* 0x00010002ff0075a7 */ /* 0x000e64000802110b */
[----:B-1----:R-:W-:Y:S09]  /*4190*/  @!P1 BRA `(.L_x_81) ;  /* 0x0000004c00d89947 */ /* 0x002ff20003800000 */
.L_x_169:
[----:B------:R-:W-:Y:S02]  /*41a0*/  @!UP0 UPRMT UR5, UR8, 0x654, UR5 ;  /* 0x0000065408058896 */ /* 0x000fe40008000005 */
[----:B------:R-:W-:Y:S01]  /*41b0*/  ULOP3.LUT UR6, UR18, 0xffff, URZ, 0xc0, !UPT ;  /* 0x0000ffff12067892 */ /* 0x000fe2000f8ec0ff */
[----:B------:R-:W-:-:S03]  /*41c0*/  UMOV UR8, 0xffff ;  /* 0x0000ffff00087882 */ /* 0x000fc60000000000 */
[----:B------:R-:W-:-:S03]  /*41d0*/  USHF.R.U32.HI UR6, URZ, 0x5, UR6 ;  /* 0x00000005ff067899 */ /* 0x000fc60008011606 */
[----:B------:R-:W-:Y:S01]  /*41e0*/  @!P0 SYNCS.ARRIVE.TRANS64.RED.A1T0 RZ, [UR5], RZ ;  /* 0x000000ffffff89a7 */ /* 0x000fe20008100405 */
[----:B------:R-:W-:Y:S01]  /*41f0*/  NOP ;  /* 0x0000000000007918 */ /* 0x000fe20000000000 */
[----:B-1----:R-:W1:Y:S01]  /*4200*/  LDS R0, [UR4+0x14] ;  /* 0x00001404ff007984 */ /* 0x002e620008000800 */
[----:B------:R-:W-:Y:S01]  /*4210*/  USHF.L.U32 UR8, UR8, UR6, URZ ;  /* 0x0000000608087299 */ /* 0x000fe200080006ff */
[----:B------:R-:W-:Y:S02]  /*4220*/  UMOV UR5, 0x1 ;  /* 0x0000000100057882 */ /* 0x000fe40000000000 */
[----:B------:R-:W-:-:S03]  /*4230*/  USHF.L.U32 UR5, UR5, UR6, URZ ;  /* 0x0000000605057299 */ /* 0x000fc600080006ff */
[----:B-1----:R-:W-:-:S04]  /*4240*/  LOP3.LUT R0, R0, UR8, RZ, 0xc0, !PT ;  /* 0x0000000800007c12 */ /* 0x002fc8000f8ec0ff */
[----:B------:R-:W-:-:S13]  /*4250*/  ISETP.NE.AND P0, PT, R0, UR8, PT ;  /* 0x0000000800007c0c */ /* 0x000fda000bf05270 */
[----:B------:R-:W-:Y:S05]  /*4260*/  @P0 BRA `(.L_x_82) ;  /* 0x0000000000580947 */ /* 0x000fea0003800000 */
[----:B------:R-:W1:Y:S02]  /*4270*/  LDS R0, [UR4+0x18] ;  /* 0x00001804ff007984 */ /* 0x000e640008000800 */
[----:B-1----:R-:W-:-:S04]  /*4280*/  LOP3.LUT R0, R0, UR5, RZ, 0xc0, !PT ;  /* 0x0000000500007c12 */ /* 0x002fc8000f8ec0ff */
[----:B------:R-:W-:-:S13]  /*4290*/  ISETP.NE.AND P0, PT, R0, UR5, PT ;  /* 0x0000000500007c0c */ /* 0x000fda000bf05270 */
[----:B------:R-:W-:Y:S05]  /*42a0*/  @P0 BRA `(.L_x_83) ;  /* 0x00000000003c0947 */ /* 0x000fea0003800000 */
[----:B------:R-:W1:Y:S01]  /*42b0*/  S2R R2, SR_LANEID ;  /* 0x0000000000027919 */ /* 0x000e620000000000 */
[----:B------:R-:W-:Y:S01]  /*42c0*/  ULOP3.LUT UR8, URZ, UR8, URZ, 0x33, !UPT ;  /* 0x00000008ff087292 */ /* 0x000fe2000f8e33ff */
[----:B------:R-:W-:Y:S02]  /*42d0*/  VOTEU.ANY UR7, UPT, PT ;  /* 0x0000000000077886 */ /* 0x000fe400038e0100 */
[----:B------:R-:W-:-:S03]  /*42e0*/  UFLO.U32 UR7, UR7 ;  /* 0x00000007000772bd */ /* 0x000fc600080e0000 */
[----:B------:R-:W-:-:S04]  /*42f0*/  IMAD.U32 R0, RZ, RZ, UR8 ;  /* 0x00000008ff007e24 */ /* 0x000fc8000f8e00ff */
[----:B------:R2:W3:Y:S02]  /*4300*/  REDUX UR6, R0 ;  /* 0x00000000000673c4 */ /* 0x0004e40000000000 */
[----:B------:R1:W-:Y:S02]  /*4310*/  UTCATOMSWS.AND URZ, UR8 ;  /* 0x0000000800ff79e3 */ /* 0x0003e40008000000 */
[----:B-1----:R-:W-:Y:S02]  /*4320*/  ISETP.EQ.U32.AND P0, PT, R2, UR7, PT ;  /* 0x0000000702007c0c */ /* 0x002fe4000bf02070 */
[----:B--2---:R-:W-:Y:S02]  /*4330*/  LOP3.LUT R0, RZ, UR5, RZ, 0x33, !PT ;  /* 0x00000005ff007c12 */ /* 0x004fe4000f8e33ff */
[----:B---3--:R-:W-:Y:S02]  /*4340*/  MOV R2, UR6 ;  /* 0x0000000600027c02 */ /* 0x008fe40008000f00 */
[----:B------:R-:W1:Y:S07]  /*4350*/  REDUX UR5, R0 ;  /* 0x00000000000573c4 */ /* 0x000e6e0000000000 */
[----:B------:R2:W-:Y:S01]  /*4360*/  @P0 ATOMS.AND RZ, [UR4+0x14], R2 ;  /* 0x00001402ffff098c */ /* 0x0005e2000a800004 */
[----:B-1----:R-:W-:-:S05]  /*4370*/  IMAD.U32 R0, RZ, RZ, UR5 ;  /* 0x00000005ff007e24 */ /* 0x002fca000f8e00ff */
[----:B------:R2:W-:Y:S01]  /*4380*/  @P0 ATOMS.AND RZ, [UR4+0x18], R0 ;  /* 0x00001800ffff098c */ /* 0x0005e2000a800004 */
[----:B------:R-:W-:Y:S05]  /*4390*/  BRA `(.L_x_84) ;  /* 0x0000000000147947 */ /* 0x000fea0003800000 */
.L_x_83:
[----:B------:R-:W-:Y:S02]  /*43a0*/  MOV R2, 0x43c0 ;  /* 0x000043c000027802 */ /* 0x000fe40000000f00 */
[----:B---345:R-:W-:Y:S05]  /*43b0*/  CALL.REL.NOINC `($__internal_0_$__cuda_sm10x_tcgen05_guardrail_trap_col_being_dealloced_not_returned_by_alloc) ;  /* 0x0000005000747944 */ /* 0x038fea0003c00000 */
[----:B------:R-:W-:Y:S05]  /*43c0*/  BRA `(.L_x_84) ;  /* 0x0000000000087947 */ /* 0x000fea0003800000 */
.L_x_82:
[----:B------:R-:W-:Y:S02]  /*43d0*/  MOV R2, 0x43f0 ;  /* 0x000043f000027802 */ /* 0x000fe40000000f00 */
[----:B---345:R-:W-:Y:S05]  /*43e0*/  CALL.REL.NOINC `($__internal_2_$__cuda_sm10x_tcgen05_guardrail_trap_unallocated_columns_being_dealloced) ;  /* 0x0000005000807944 */ /* 0x038fea0003c00000 */
.L_x_84:
[----:B------:R-:W-:Y:S01]  /*43f0*/  NOP ;  /* 0x0000000000007918 */ /* 0x000fe20000000000 */
[----:B----4-:R-:W-:Y:S05]  /*4400*/  EXIT ;  /* 0x000000000000794d */ /* 0x010fea0003800000 */
.L_x_55:
[----:B------:R-:W-:-:S09]  /*4410*/  UISETP.NE.OR UP5, UPT, UR10, 0x3, !UP5 ;  /* 0x000000030a00788c */ /* 0x000fd2000efa5670 */
[----:B------:R-:W-:Y:S05]  /*4420*/  BRA.U UP5, `(.L_x_85) ;  /* 0x0000000d05a47547 */ /* 0x000fea000b800000 */
[----:B------:R-:W1:Y:S01]  /*4430*/  LDCU.64 UR6, c[0x0][0x888] ;  /* 0x00011100ff0677ac */ /* 0x000e620008000a00 */
[----:B------:R-:W2:Y:S01]  /*4440*/  LDC R0, c[0x0][0xb30] ;  /* 0x0002cc00ff007b82 */ /* 0x000ea20000000800 */
[----:B------:R-:W-:Y:S02]  /*4450*/  HFMA2 R27, -RZ, RZ, 0, 0 ;  /* 0x00000000ff1b7431 */ /* 0x000fe400000001ff */
[----:B------:R-:W-:Y:S01]  /*4460*/  IMAD.MOV.U32 R29, RZ, RZ, 0x1 ;  /* 0x00000001ff1d7424 */ /* 0x000fe200078e00ff */
[----:B------:R-:W3:Y:S01]  /*4470*/  LDCU.64 UR4, c[0x0][0x890] ;  /* 0x00011200ff0477ac */ /* 0x000ee20008000a00 */
[----:B------:R-:W-:Y:S01]  /*4480*/  IMAD.MOV.U32 R28, RZ, RZ, RZ ;  /* 0x000000ffff1c7224 */ /* 0x000fe200078e00ff */
[----:B------:R-:W-:Y:S01]  /*4490*/  MOV R25, 0x2000 ;  /* 0x0000200000197802 */ /* 0x000fe20000000f00 */
[----:B------:R-:W-:Y:S01]  /*44a0*/  UPLOP3.LUT UP1, UPT, UPT, UPT, UPT, 0x40, 0x4 ;  /* 0x000000000004789c */ /* 0x000fe20003f2e870 */
[----:B------:R-:W4:Y:S08]  /*44b0*/  LDC R24, c[0x0][0x370] ;  /* 0x0000dc00ff187b82 */ /* 0x000f300000000800 */
[----:B------:R-:W4:Y:S01]  /*44c0*/  LDC R3, c[0x0][0xb0c] ;  /* 0x0002c300ff037b82 */ /* 0x000f220000000800 */
[----:B-1----:R-:W-:-:S03]  /*44d0*/  UISETP.NE.U32.AND UP2, UPT, UR6, URZ, UPT ;  /* 0x000000ff0600728c */ /* 0x002fc6000bf45070 */
[----:B------:R-:W-:Y:S01]  /*44e0*/  UMOV UR6, 0x400 ;  /* 0x0000040000067882 */ /* 0x000fe20000000000 */
[----:B------:R-:W-:Y:S02]  /*44f0*/  UISETP.NE.AND.EX UP2, UPT, UR7, URZ, UPT, UP2 ;  /* 0x000000ff0700728c */ /* 0x000fe4000bf45320 */
[----:B------:R-:W-:Y:S01]  /*4500*/  ULEA UR6, UR37, UR6, 0x18 ;  /* 0x0000000625067291 */ /* 0x000fe2000f8ec0ff */
[----:B------:R-:W1:Y:S01]  /*4510*/  LDC R18, c[0x0][0xb20] ;  /* 0x0002c800ff127b82 */ /* 0x000e620000000800 */
[----:B---3--:R-:W-:Y:S01]  /*4520*/  UISETP.NE.U32.AND UP3, UPT, UR4, URZ, UPT ;  /* 0x000000ff0400728c */ /* 0x008fe2000bf65070 */
[----:B--2---:R-:W-:Y:S01]  /*4530*/  ISETP.NE.AND P1, PT, R0, 0x1, PT ;  /* 0x000000010000780c */ /* 0x004fe20003f25270 */
[----:B------:R-:W-:Y:S02]  /*4540*/  UIADD3 UR7, UPT, UPT, UR6, 0x50, URZ ;  /* 0x0000005006077890 */ /* 0x000fe4000fffe0ff */
[----:B------:R-:W-:Y:S02]  /*4550*/  UIADD3 UR25, UPT, UPT, UR6, 0x40, URZ ;  /* 0x0000004006197890 */ /* 0x000fe4000fffe0ff */
[----:B------:R-:W-:Y:S01]  /*4560*/  UIADD3 UR17, UPT, UPT, UR6, 0x48, URZ ;  /* 0x0000004806117890 */ /* 0x000fe2000fffe0ff */
[----:B------:R-:W2:Y:S01]  /*4570*/  LDC.64 R30, c[0x0][0x348] ;  /* 0x0000d200ff1e7b82 */ /* 0x000ea20000000a00 */
[----:B------:R-:W-:-:S02]  /*4580*/  UPRMT UR7, UR37, 0x654, UR7 ;  /* 0x0000065425077896 */ /* 0x000fc40008000007 */
[----:B------:R-:W-:-:S05]  /*4590*/  UISETP.NE.AND.EX UP3, UPT, UR5, URZ, UPT, UP3 ;  /* 0x000000ff0500728c */ /* 0x000fca000bf65330 */
[----:B------:R-:W3:Y:S08]  /*45a0*/  LDC.64 R16, c[0x0][0xb10] ;  /* 0x0002c400ff107b82 */ /* 0x000ef00000000a00 */
[----:B------:R-:W1:Y:S08]  /*45b0*/  LDC.64 R6, c[0x0][0xb18] ;  /* 0x0002c600ff067b82 */ /* 0x000e700000000a00 */
[----:B------:R-:W1:Y:S08]  /*45c0*/  LDC.64 R4, c[0x0][0xb28] ;  /* 0x0002ca00ff047b82 */ /* 0x000e700000000a00 */
[----:B----4-:R-:W1:Y:S02]  /*45d0*/  LDC R19, c[0x0][0x374] ;  /* 0x0000dd00ff137b82 */ /* 0x010e640000000800 */
.L_x_95:
[C---:B------:R-:W-:Y:S02]  /*45e0*/  LEA R0, R28.reuse, UR6, 0x3 ;  /* 0x000000061c007c11 */ /* 0x040fe4000f8e18ff */
[----:B------:R-:W-:Y:S02]  /*45f0*/  SHF.L.U32 R2, R27, 0x1f, RZ ;  /* 0x0000001f1b027819 */ /* 0x000fe400000006ff */
[----:B------:R-:W-:Y:S02]  /*4600*/  LEA R20, R28, UR6, 0x4 ;  /* 0x000000061c147c11 */ /* 0x000fe4000f8e20ff */
[----:B----4-:R-:W4:Y:S02]  /*4610*/  SYNCS.PHASECHK.TRANS64.TRYWAIT P0, [R0+URZ+0x80], R2 ;  /* 0x00008002000075a7 */ /* 0x010f2400080011ff */
[----:B----4-:R-:W-:Y:S05]  /*4620*/  @!P0 BRA `(.L_x_86) ;  /* 0x0000004800cc8947 */ /* 0x010fea0003800000 */
.L_x_170:
[----:B------:R-:W-:Y:S01]  /*4630*/  ISETP.GE.AND P0, PT, R37, 0x1, PT ;  /* 0x000000012500780c */ /* 0x000fe20003f06270 */
[----:B------:R-:W1:Y:S01]  /*4640*/  LDS.128 R20, [R20+0x110] ;  /* 0x0001100014147984 */ /* 0x000e620000000c00 */
[----:B----4-:R-:W-:Y:S01]  /*4650*/  VIADD R0, R0, 0x90 ;  /* 0x0000009000007836 */ /* 0x010fe20000000000 */
[----:B------:R-:W-:Y:S01]  /*4660*/  @!PT LDS RZ, [RZ] ;  /* 0x00000000fffff984 */ /* 0x000fe20000000800 */
[----:B------:R-:W-:Y:S01]  /*4670*/  @!PT LDS RZ, [RZ] ;  /* 0x00000000fffff984 */ /* 0x000fe20000000800 */
[----:B------:R-:W-:Y:S01]  /*4680*/  @!PT LDS RZ, [RZ] ;  /* 0x00000000fffff984 */ /* 0x000fe20000000800 */
[----:B------:R-:W-:Y:S01]  /*4690*/  @!PT LDS RZ, [RZ] ;  /* 0x00000000fffff984 */ /* 0x000fe20000000800 */
[----:B------:R4:W-:Y:S06]  /*46a0*/  MEMBAR.ALL.CTA ;  /* 0x0000000000007992 */ /* 0x0009ec0000008000 */
[----:B----4-:R-:W4:Y:S01]  /*46b0*/  FENCE.VIEW.ASYNC.S ;  /* 0x00000000000073c6 */ /* 0x010f220000000000 */
[----:B------:R-:W-:Y:S04]  /*46c0*/  PRMT R0, RZ, 0x654, R0 ;  /* 0x00000654ff007816 */ /* 0x000fe80000000000 */
[----:B----4-:R4:W-:Y:S01]  /*46d0*/  SYNCS.ARRIVE.TRANS64.RED.A1T0 RZ, [R0+URZ], RZ ;  /* 0x000000ff00ff79a7 */ /* 0x0109e200081004ff */
[----:B-1----:R-:W-:Y:S11]  /*46e0*/  LOP3.LUT P3, RZ, R22, 0x1, RZ, 0xc0, !PT ;  /* 0x0000000116ff7812 */ /* 0x002ff6000786c0ff */
[----:B------:R-:W-:Y:S02]  /*46f0*/  @!UPT UIADD3 URZ, UPT, UPT, URZ, URZ, URZ ;  /* 0x000000fffffff290 */ /* 0x000fe4000fffe0ff */
[----:B------:R-:W-:Y:S02]  /*4700*/  @P3 MOV R11, R20 ;  /* 0x00000014000b3202 */ /* 0x000fe40000000f00 */
[----:B------:R-:W-:Y:S01]  /*4710*/  @P3 LOP3.LUT R10, R21, 0xffff, RZ, 0xc0, !PT ;  /* 0x0000ffff150a3812 */ /* 0x000fe200078ec0ff */
[----:B----4-:R-:W-:Y:S06]  /*4720*/  @!P0 BRA `(.L_x_87) ;  /* 0x0000000000a48947 */ /* 0x010fec0003800000 */
[-C--:B------:R-:W-:Y:S01]  /*4730*/  IMAD.HI.U32 R0, R19, R7.reuse, RZ ;  /* 0x0000000713007227 */ /* 0x080fe200078e00ff */
[----:B------:R-:W-:Y:S02]  /*4740*/  ISETP.NE.AND P0, PT, R6, 0x1, PT ;  /* 0x000000010600780c */ /* 0x000fe40003f05270 */
[----:B------:R-:W-:Y:S01]  /*4750*/  ISETP.NE.AND P2, PT, R37, 0x1, PT ;  /* 0x000000012500780c */ /* 0x000fe20003f45270 */
[----:B---3--:R-:W-:Y:S01]  /*4760*/  IMAD.HI.U32 R9, R24, R16, RZ ;  /* 0x0000001018097227 */ /* 0x008fe200078e00ff */
[----:B------:R-:W-:Y:S02]  /*4770*/  SHF.R.U32.HI R0, RZ, R18, R0 ;  /* 0x00000012ff007219 */ /* 0x000fe40000011600 */
[----:B------:R-:W-:Y:S01]  /*4780*/  ISETP.NE.AND P4, PT, R3, 0x1, PT ;  /* 0x000000010300780c */ /* 0x000fe20003f85270 */
[----:B------:R-:W-:Y:S01]  /*4790*/  IMAD.HI.U32 R13, R10, R7, RZ ;  /* 0x000000070a0d7227 */ /* 0x000fe200078e00ff */
[----:B------:R-:W-:Y:S02]  /*47a0*/  SHF.R.U32.HI R9, RZ, R17, R9 ;  /* 0x00000011ff097219 */ /* 0x000fe40000011609 */
[----:B------:R-:W-:Y:S01]  /*47b0*/  SEL R0, R19, R0, !P0 ;  /* 0x0000000013007207 */ /* 0x000fe20004000000 */
[----:B------:R-:W-:Y:S01]  /*47c0*/  IMAD.HI.U32 R12, R11, R16, RZ ;  /* 0x000000100b0c7227 */ /* 0x000fe200078e00ff */
[----:B------:R-:W-:Y:S03]  /*47d0*/  SEL R9, R24, R9, !P4 ;  /* 0x0000000918097207 */ /* 0x000fe60006000000 */
[-C--:B------:R-:W-:Y:S01]  /*47e0*/  IMAD.HI.U32 R8, R0, R4.reuse, RZ ;  /* 0x0000000400087227 */ /* 0x080fe200078e00ff */
[----:B------:R-:W-:Y:S03]  /*47f0*/  SHF.R.U32.HI R12, RZ, R17, R12 ;  /* 0x00000011ff0c7219 */ /* 0x000fe6000001160c */
[----:B------:R-:W-:Y:S01]  /*4800*/  IMAD.HI.U32 R2, R9, R4, RZ ;  /* 0x0000000409027227 */ /* 0x000fe200078e00ff */
[-C--:B------:R-:W-:Y:S02]  /*4810*/  @P2 SHF.R.U32.HI R0, RZ, R5.reuse, R8 ;  /* 0x00000005ff002219 */ /* 0x080fe40000011608 */
[----:B------:R-:W-:Y:S02]  /*4820*/  SHF.R.U32.HI R8, RZ, R18, R13 ;  /* 0x00000012ff087219 */ /* 0x000fe4000001160d */
[----:B------:R-:W-:Y:S01]  /*4830*/  @P2 SHF.R.U32.HI R9, RZ, R5, R2 ;  /* 0x00000005ff092219 */ /* 0x000fe20000011602 */
[----:B------:R-:W-:Y:S01]  /*4840*/  IMAD R0, R37, R0, RZ ;  /* 0x0000000025007224 */ /* 0x000fe200078e02ff */
[----:B------:R-:W-:Y:S02]  /*4850*/  SEL R8, R10, R8, !P0 ;  /* 0x000000080a087207 */ /* 0x000fe40004000000 */
[----:B------:R-:W-:Y:S01]  /*4860*/  SEL R2, R11, R12, !P4 ;  /* 0x0000000c0b027207 */ /* 0x000fe20006000000 */
[C---:B------:R-:W-:Y:S01]  /*4870*/  IMAD R12, R37.reuse, R9, RZ ;  /* 0x00000009250c7224 */ /* 0x040fe200078e02ff */
[C---:B------:R-:W-:Y:S01]  /*4880*/  ISETP.GE.AND P0, PT, R8.reuse, R0, PT ;  /* 0x000000000800720c */ /* 0x040fe20003f06270 */
[----:B------:R-:W-:Y:S03]  /*4890*/  IMAD.HI.U32 R0, R8, R4, RZ ;  /* 0x0000000408007227 */ /* 0x000fe600078e00ff */
[----:B------:R-:W-:Y:S02]  /*48a0*/  ISETP.GE.OR P0, PT, R2, R12, P0 ;  /* 0x0000000c0200720c */ /* 0x000fe40000706670 */
[-C--:B------:R-:W-:Y:S04]  /*48b0*/  SHF.R.U32.HI R0, RZ, R5.reuse, R0 ;  /* 0x00000005ff007219 */ /* 0x080fe80000011600 */
[----:B------:R-:W-:Y:S05]  /*48c0*/  SEL R13, R8, R0, !P2 ;  /* 0x00000000080d7207 */ /* 0x000fea0005000000 */
[----:B------:R-:W-:Y:S02]  /*48d0*/  IMAD.MOV R12, RZ, RZ, -R13 ;  /* 0x000000ffff0c7224 */ /* 0x000fe400078e0a0d */
[C---:B------:R-:W-:Y:S04]  /*48e0*/  @!P0 IMAD.HI.U32 R0, R2.reuse, R4, RZ ;  /* 0x0000000402008227 */ /* 0x040fe800078e00ff */
[----:B------:R-:W-:Y:S01]  /*48f0*/  IMAD R12, R37, R12, R8 ;  /* 0x0000000c250c7224 */ /* 0x000fe200078e0208 */
[----:B------:R-:W-:Y:S04]  /*4900*/  @!P0 SHF.R.U32.HI R0, RZ, R5, R0 ;  /* 0x00000005ff008219 */ /* 0x000fe80000011600 */
[----:B------:R-:W-:Y:S04]  /*4910*/  @!P0 SEL R0, R2, R0, !P2 ;  /* 0x0000000002008207 */ /* 0x000fe80005000000 */
[----:B------:R-:W-:Y:S01]  /*4920*/  @!P0 IADD3 R13, PT, PT, R13, -R0, RZ ;  /* 0x800000000d0d8210 */ /* 0x000fe20007ffe0ff */
[----:B------:R-:W-:Y:S01]  /*4930*/  @!P0 IMAD R0, R9, R12, R0 ;  /* 0x0000000c09008224 */ /* 0x000fe200078e0200 */
[----:B------:R-:W-:Y:S01]  /*4940*/  IADD3 R9, PT, PT, -R8, RZ, RZ ;  /* 0x000000ff08097210 */ /* 0x000fe20007ffe1ff */
[--C-:B------:R-:W-:Y:S02]  /*4950*/  IMAD.MOV R12, RZ, RZ, -R2.reuse ;  /* 0x000000ffff0c7224 */ /* 0x100fe400078e0a02 */
[----:B------:R-:W-:Y:S02]  /*4960*/  @!P0 IMAD R8, R13, R37, R2 ;  /* 0x000000250d088224 */ /* 0x000fe400078e0202 */
[----:B------:R-:W-:Y:S02]  /*4970*/  @!P0 IMAD.MOV.U32 R2, RZ, RZ, R0 ;  /* 0x000000ffff028224 */ /* 0x000fe400078e0000 */
[----:B------:R-:W-:Y:S02]  /*4980*/  IMAD R11, R3, R12, R11 ;  /* 0x0000000c030b7224 */ /* 0x000fe400078e020b */
[----:B------:R-:W-:Y:S02]  /*4990*/  IMAD R10, R6, R9, R10 ;  /* 0x00000009060a7224 */ /* 0x000fe400078e020a */
[----:B------:R-:W-:Y:S02]  /*49a0*/  IMAD R11, R2, R3, R11 ;  /* 0x00000003020b7224 */ /* 0x000fe400078e020b */
[----:B------:R-:W-:Y:S02]  /*49b0*/  IMAD R10, R8, R6, R10 ;  /* 0x00000006080a7224 */ /* 0x000fe400078e020a */
.L_x_87:
[----:B------:R-:W-:Y:S05]  /*49c0*/  BRA.U UP1, `(.L_x_88) ;  /* 0x0000000101107547 */ /* 0x000fea000b800000 */
[----:B------:R-:W-:Y:S04]  /*49d0*/  MOV R2, UR14 ;  /* 0x0000000e00027c02 */ /* 0x000fe80008000f00 */
[----:B------:R-:W-:Y:S04]  /*49e0*/  SHF.L.U32 R2, R2, 0x1f, RZ ;  /* 0x0000001f02027819 */ /* 0x000fe800000006ff */
[----:B------:R-:W1:Y:S02]  /*49f0*/  SYNCS.PHASECHK.TRANS64.TRYWAIT P0, [UR6+0x78], R2 ;  /* 0x00007802ff0075a7 */ /* 0x000e640008001106 */
[----:B-1----:R-:W-:Y:S05]  /*4a00*/  @!P0 BRA `(.L_x_89) ;  /* 0x0000004400e88947 */ /* 0x002fea0003800000 */
.L_x_88:
[----:B------:R-:W-:Y:S02]  /*4a10*/  R2UR UR27, R14 ;  /* 0x000000000e1b72ca */ /* 0x000fe400000e0000 */
[----:B------:R-:W-:Y:S02]  /*4a20*/  R2UR UR26, R15 ;  /* 0x000000000f1a72ca */ /* 0x000fe400000e0000 */
[----:B------:R-:W-:Y:S02]  /*4a30*/  ISETP.NE.U32.AND P2, PT, RZ, UR4, PT ;  /* 0x00000004ff007c0c */ /* 0x000fe4000bf45070 */
[----:B------:R-:W-:Y:S02]  /*4a40*/  SHF.L.U32 R14, R29, 0x1f, RZ ;  /* 0x0000001f1d0e7819 */ /* 0x000fe400000006ff */
[----:B------:R-:W-:Y:S05]  /*4a50*/  ISETP.NE.AND.EX P2, PT, RZ, UR5, PT, P2 ;  /* 0x00000005ff007c0c */ /* 0x000fea000bf45320 */
[----:B------:R-:W-:Y:S02]  /*4a60*/  USHF.L.U32 UR27, UR27, 0x7, URZ ;  /* 0x000000071b1b7899 */ /* 0x000fe400080006ff */
[----:B------:R-:W-:Y:S01]  /*4a70*/  UIMAD UR26, UR26, 0x60, URZ ;  /* 0x000000601a1a78a4 */ /* 0x000fe2000f8e02ff */
[----:B------:R-:W-:Y:S11]  /*4a80*/  BRA.U !UP3, `(.L_x_90) ;  /* 0x000000010b347547 */ /* 0x000ff6000b800000 */
[----:B------:R-:W-:Y:S01]  /*4a90*/  UPLOP3.LUT UP0, UPT, UPT, UPT, UP2, 0x80, 0x8 ;  /* 0x000000000008789c */ /* 0x000fe20003f0f020 */
[----:B-1----:R-:W-:Y:S02]  /*4aa0*/  HFMA2 R0, -RZ, RZ, 0, 5.9604644775390625e-08 ;  /* 0x00000001ff007431 */ /* 0x002fe400000001ff */
[----:B------:R-:W-:Y:S03]  /*4ab0*/  IMAD.MOV.U32 R92, RZ, RZ, 0x1 ;  /* 0x00000001ff5c7424 */ /* 0x000fe600078e00ff */
[----:B------:R-:W-:Y:S05]  /*4ac0*/  PLOP3.LUT P0, PT, PT, PT, UP0, 0x80, 0x8 ;  /* 0x000000000008781c */ /* 0x000fea0003f0f008 */
[----:B------:R-:W1:Y:S01]  /*4ad0*/  @UP0 LDCU.64 UR10, c[0x0][0x888] ;  /* 0x00011100ff0a07ac */ /* 0x000e620008000a00 */
[----:B------:R-:W-:Y:S07]  /*4ae0*/  @UP0 UIMAD UR8, UR36, UR4, URZ ;  /* 0x00000004240802a4 */ /* 0x000fee000f8e02ff */
[----:B------:R-:W-:Y:S01]  /*4af0*/  @!P0 PRMT R92, R0, 0x7610, R92 ;  /* 0x00007610005c8816 */ /* 0x000fe2000000005c */
[----:B-1----:R-:W-:Y:S03]  /*4b00*/  @UP0 UIMAD.WIDE UR10, UR8, 0x4, UR10 ;  /* 0x00000004080a08a5 */ /* 0x002fe6000f8e020a */
[----:B------:R-:W1:Y:S03]  /*4b10*/  @!UP0 LDCU UR8, c[0x0][0x880] ;  /* 0x00011000ff0887ac */ /* 0x000e660008000800 */
[----:B------:R-:W-:Y:S01]  /*4b20*/  IMAD.U32 R8, RZ, RZ, UR10 ;  /* 0x0000000aff087e24 */ /* 0x000fe2000f8e00ff */
[----:B------:R-:W-:Y:S05]  /*4b30*/  MOV R9, UR11 ;  /* 0x0000000b00097c02 */ /* 0x000fea0008000f00 */
[----:B-----5:R4:W5:Y:S02]  /*4b40*/  @P0 LDG.E R49, desc[UR46][R8.64] ;  /* 0x0000002e08310981 */ /* 0x020964000c1e1900 */
[----:B-1--4-:R-:W-:Y:S07]  /*4b50*/  @!P0 IMAD.U32 R49, RZ, RZ, UR8 ;  /* 0x00000008ff318e24 */ /* 0x012fee000f8e00ff */
.L_x_90:
[----:B-----5:R-:W-:Y:S01]  /*4b60*/  @!P2 FSETP.EQ.AND P0, PT, R49, RZ, PT ;  /* 0x000000ff3100a20b */ /* 0x020fe20003f02000 */
[----:B------:R-:W-:Y:S01]  /*4b70*/  @!UPT UIADD3 URZ, UPT, UPT, URZ, URZ, URZ ;  /* 0x000000fffffff290 */ /* 0x000fe2000fffe0ff */
[----:B------:R-:W-:Y:S11]  /*4b80*/  @!P2 BRA `(.L_x_91) ;  /* 0x000000000014a947 */ /* 0x000ff60003800000 */
[----:B------:R-:W-:Y:S02]  /*4b90*/  LOP3.LUT P2, RZ, R92, 0xff, RZ, 0xc0, !PT ;  /* 0x000000ff5cff7812 */ /* 0x000fe4000784c0ff */
[----:B------:R-:W-:Y:S04]  /*4ba0*/  PLOP3.LUT P0, PT, PT, PT, UP0, 0x80, 0x8 ;  /* 0x000000000008781c */ /* 0x000fe80003f0f008 */
[----:B------:R-:W-:Y:S07]  /*4bb0*/  PLOP3.LUT P0, PT, P0, PT, PT, 0x8, 0x80 ;  /* 0x000000000080781c */ /* 0x000fee000070e170 */
[----:B------:R-:W-:Y:S11]  /*4bc0*/  @P2 FSETP.EQ.AND P0, PT, R49, RZ, PT ;  /* 0x000000ff3100220b */ /* 0x000ff60003f02000 */
[----:B------:R-:W-:Y:S02]  /*4bd0*/  @!UPT UIADD3 URZ, UPT, UPT, URZ, URZ, URZ ;  /* 0x000000fffffff290 */ /* 0x000fe4000fffe0ff */
.L_x_91:
[----:B------:R-:W4:Y:S01]  /*4be0*/  SYNCS.PHASECHK.TRANS64.TRYWAIT P2, [UR6+0x58], R14 ;  /* 0x0000580eff0075a7 */ /* 0x000f220008041106 */
[----:B------:R-:W-:Y:S04]  /*4bf0*/  ELECT P4, URZ, PT ;  /* 0x0000000000ff782f */ /* 0x000fe80003880000 */
[----:B------:R-:W-:Y:S11]  /*4c00*/  PLOP3.LUT P4, PT, P0, P4, PT, 0xf2, 0x2f ;  /* 0x00000000002f781c */ /* 0x000ff60000789e72 */
[----:B------:R-:W-:Y:S02]  /*4c10*/  @!UPT UIADD3 URZ, UPT, UPT, URZ, URZ, URZ ;  /* 0x000000fffffff290 */ /* 0x000fe4000fffe0ff */
[----:B--2---:R-:W-:Y:S05]  /*4c20*/  @!P4 IADD3 R8, P0, PT, R30, 0x580, RZ ;  /* 0x000005801e08c810 */ /* 0x004fea0007f1e0ff */
[----:B-1----:R-:W-:Y:S01]  /*4c30*/  @!P4 IMAD.X R2, RZ, RZ, R31, P0 ;  /* 0x000000ffff02c224 */ /* 0x002fe200000e061f */
[----:B----4-:R-:W-:Y:S07]  /*4c40*/  @!P2 BRA `(.L_x_92) ;  /* 0x000000440070a947 */ /* 0x010fee0003800000 */
.L_x_173:
[----:B------:R-:W-:Y:S01]  /*4c50*/  @!P4 R2UR UR8, R2 ;  /* 0x000000000208c2ca */ /* 0x000fe200000e0000 */
[----:B------:R-:W-:Y:S01]  /*4c60*/  VOTEU.ALL UP1, P4 ;  /* 0x0000000000ff7886 */ /* 0x000fe20002020000 */
[----:B------:R-:W-:Y:S01]  /*4c70*/  @!P4 R2UR UR9, R8 ;  /* 0x000000000809c2ca */ /* 0x000fe200000e0000 */
[----:B-1----:R-:W-:Y:S01]  /*4c80*/  @!P4 IMAD.MOV.U32 R0, RZ, RZ, 0x2000 ;  /* 0x00002000ff00c424 */ /* 0x002fe200078e00ff */
[----:B------:R-:W-:Y:S01]  /*4c90*/  UMOV UR10, 0x0 ;  /* 0x00000000000a7882 */ /* 0x000fe20000000000 */
[----:B------:R-:W-:Y:S01]  /*4ca0*/  UMOV UR11, 0x10000000 ;  /* 0x10000000000b7882 */ /* 0x000fe20000000000 */
[----:B------:R-:W-:Y:S01]  /*4cb0*/  @!UP1 UIADD3 UR24, UPT, UPT, UR6, 0x200, URZ ;  /* 0x0000020006189890 */ /* 0x000fe2000fffe0ff */
[----:B------:R-:W-:Y:S01]  /*4cc0*/  VOTEU.ALL UP1, P4 ;  /* 0x0000000000ff7886 */ /* 0x000fe20002020000 */
[----:B------:R-:W-:Y:S05]  /*4cd0*/  UMOV UR28, UR36 ;  /* 0x00000024001c7c82 */ /* 0x000fea0008000000 */
[----:B------:R-:W-:Y:S01]  /*4ce0*/  IMAD.U32 R9, RZ, RZ, UR8 ;  /* 0x00000008ff097e24 */ /* 0x000fe2000f8e00ff */
[----:B------:R-:W-:Y:S01]  /*4cf0*/  UPRMT UR8, UR37, 0x654, UR25 ;  /* 0x0000065425087896 */ /* 0x000fe20008000019 */
[----:B------:R-:W-:Y:S03]  /*4d00*/  IMAD.U32 R8, RZ, RZ, UR9 ;  /* 0x00000009ff087e24 */ /* 0x000fe6000f8e00ff */
[----:B------:R-:W-:Y:S02]  /*4d10*/  @!P4 R2UR UR13, R9 ;  /* 0x00000000090dc2ca */ /* 0x000fe400000e0000 */
[----:B------:R-:W-:Y:S02]  /*4d20*/  @!P4 R2UR UR12, R8 ;  /* 0x00000000080cc2ca */ /* 0x000fe400000e0000 */
[----:B------:R-:W-:Y:S05]  /*4d30*/  @!P4 IADD3 R8, P0, PT, R30, 0x580, RZ ;  /* 0x000005801e08c810 */ /* 0x000fea0007f1e0ff */
[----:B------:R-:W-:Y:S06]  /*4d40*/  @!P4 IMAD.X R2, RZ, RZ, R31, P0 ;  /* 0x000000ffff02c224 */ /* 0x000fec00000e061f */
[----:B------:R1:W-:Y:S01]  /*4d50*/  @!UP1 UTMALDG.3D [UR24], [UR12], desc[UR10] ;  /* 0x00000a180c0095b4 */ /* 0x0003e20008011000 */
[----:B------:R1:W-:Y:S01]  /*4d60*/  @!P4 SYNCS.ARRIVE.TRANS64.RED.A0TR RZ, [UR6+0x40], R0 ;  /* 0x00004000ffffc9a7 */ /* 0x0003e20008300406 */
[----:B------:R-:W-:Y:S01]  /*4d70*/  SYNCS.ARRIVE.TRANS64.RED.A1T0 RZ, [UR8], RZ ;  /* 0x000000ffffff79a7 */ /* 0x000fe20008100408 */
[----:B------:R-:W2:Y:S02]  /*4d80*/  SYNCS.PHASECHK.TRANS64.TRYWAIT P2, [UR6+0x60], R14 ;  /* 0x0000600eff0075a7 */ /* 0x000ea40008041106 */
[----:B-12---:R-:W-:Y:S05]  /*4d90*/  @!P2 BRA `(.L_x_93) ;  /* 0x000000440034a947 */ /* 0x006fea0003800000 */
.L_x_175:
[----:B------:R-:W2:Y:S01]  /*4da0*/  LDC.64 R12, c[0x0][0xb18] ;  /* 0x0002c600ff0c7b82 */ /* 0x000ea20000000a00 */
[----:B------:R-:W-:Y:S01]  /*4db0*/  @!P4 R2UR UR8, R2 ;  /* 0x000000000208c2ca */ /* 0x000fe200000e0000 */
[----:B------:R-:W-:Y:S01]  /*4dc0*/  VOTEU.ALL UP1, P4 ;  /* 0x0000000000ff7886 */ /* 0x000fe20002020000 */
[----:B------:R-:W-:Y:S01]  /*4dd0*/  @!P4 R2UR UR9, R8 ;  /* 0x000000000809c2ca */ /* 0x000fe200000e0000 */
[----:B-1----:R-:W-:Y:S01]  /*4de0*/  @!P4 IMAD.MOV.U32 R0, RZ, RZ, 0x2000 ;  /* 0x00002000ff00c424 */ /* 0x002fe200078e00ff */
[----:B------:R-:W-:Y:S03]  /*4df0*/  UMOV UR10, 0x0 ;  /* 0x00000000000a7882 */ /* 0x000fe60000000000 */
[----:B------:R-:W1:Y:S01]  /*4e00*/  @!P1 LDC R2, c[0x0][0xb0c] ;  /* 0x0002c300ff029b82 */ /* 0x000e620000000800 */
[----:B------:R-:W-:Y:S01]  /*4e10*/  @!UP1 UIADD3 UR18, UPT, UPT, UR26, 0x20, URZ ;  /* 0x000000201a129890 */ /* 0x000fe2000fffe0ff */
[----:B------:R-:W-:Y:S01]  /*4e20*/  @P3 SHF.R.U32.HI R26, RZ, 0x10, R21 ;  /* 0x00000010ff1a3819 */ /* 0x000fe20000011615 */
[----:B------:R-:W-:Y:S01]  /*4e30*/  @!UP1 UIADD3 UR16, UPT, UPT, UR6, 0x2200, URZ ;  /* 0x0000220006109890 */ /* 0x000fe2000fffe0ff */
[----:B------:R-:W-:Y:S01]  /*4e40*/  VIADD R28, R28, 0x1 ;  /* 0x000000011c1c7836 */ /* 0x000fe20000000000 */
[----:B------:R-:W-:Y:S01]  /*4e50*/  VOTEU.ALL UP1, P4 ;  /* 0x0000000000ff7886 */ /* 0x000fe20002020000 */
[----:B------:R-:W-:Y:S01]  /*4e60*/  UMOV UR11, 0x10000000 ;  /* 0x10000000000b7882 */ /* 0x000fe20000000000 */
[----:B------:R-:W-:Y:S01]  /*4e70*/  UMOV UR19, UR27 ;  /* 0x0000001b00137c82 */ /* 0x000fe20008000000 */
[----:B------:R-:W-:Y:S01]  /*4e80*/  IMAD.U32 R9, RZ, RZ, UR8 ;  /* 0x00000008ff097e24 */ /* 0x000fe2000f8e00ff */
[----:B------:R-:W-:Y:S01]  /*4e90*/  UMOV UR20, UR36 ;  /* 0x0000002400147c82 */ /* 0x000fe20008000000 */
[----:B------:R-:W-:Y:S01]  /*4ea0*/  IMAD.U32 R8, RZ, RZ, UR9 ;  /* 0x00000009ff087e24 */ /* 0x000fe2000f8e00ff */
[----:B------:R-:W-:Y:S02]  /*4eb0*/  UPRMT UR8, UR37, 0x654, UR17 ;  /* 0x0000065425087896 */ /* 0x000fe40008000011 */
[----:B------:R-:W-:Y:S02]  /*4ec0*/  @!P4 R2UR UR13, R9 ;  /* 0x00000000090dc2ca */ /* 0x000fe400000e0000 */
[----:B------:R-:W-:Y:S02]  /*4ed0*/  @!P4 R2UR UR12, R8 ;  /* 0x00000000080cc2ca */ /* 0x000fe400000e0000 */
[----:B------:R-:W4:Y:S11]  /*4ee0*/  LDC.64 R8, c[0x0][0xb10] ;  /* 0x0002c400ff087b82 */ /* 0x000f360000000a00 */
[----:B------:R1:W-:Y:S01]  /*4ef0*/  @!UP1 UTMALDG.3D [UR16], [UR12], desc[UR10] ;  /* 0x00000a100c0095b4 */ /* 0x0003e20008011000 */
[----:B------:R5:W-:Y:S01]  /*4f00*/  @!P4 SYNCS.ARRIVE.TRANS64.RED.A0TR RZ, [UR6+0x48], R0 ;  /* 0x00004800ffffc9a7 */ /* 0x000be20008300406 */
[C---:B----4-:R-:W-:Y:S01]  /*4f10*/  @!P1 IMAD.HI.U32 R8, R11.reuse, R8, RZ ;  /* 0x000000080b089227 */ /* 0x050fe200078e00ff */
[----:B--2---:R-:W-:Y:S02]  /*4f20*/  @!P1 ISETP.NE.AND P0, PT, R12, 0x1, PT ;  /* 0x000000010c00980c */ /* 0x004fe40003f05270 */
[----:B-1----:R-:W-:Y:S01]  /*4f30*/  @!P1 ISETP.NE.AND P2, PT, R2, 0x1, PT ;  /* 0x000000010200980c */ /* 0x002fe20003f45270 */
[----:B------:R-:W-:Y:S01]  /*4f40*/  SYNCS.ARRIVE.TRANS64.RED.A1T0 RZ, [UR8], RZ ;  /* 0x000000ffffff79a7 */ /* 0x000fe20008100408 */
[C---:B------:R-:W-:Y:S01]  /*4f50*/  @!P1 IMAD.HI.U32 R13, R10.reuse, R13, RZ ;  /* 0x0000000d0a0d9227 */ /* 0x040fe200078e00ff */
[----:B------:R-:W-:Y:S04]  /*4f60*/  @!P1 SHF.R.U32.HI R8, RZ, R9, R8 ;  /* 0x00000009ff089219 */ /* 0x000fe80000011608 */
[----:B------:R-:W-:Y:S01]  /*4f70*/  @!P1 SEL R8, R11, R8, !P2 ;  /* 0x000000080b089207 */ /* 0x000fe20005000000 */
[----:B------:R-:W1:Y:S01]  /*4f80*/  SYNCS.PHASECHK.TRANS64.TRYWAIT P5, [UR6+0x68], R14 ;  /* 0x0000680eff0075a7 */ /* 0x000e6200080a1106 */
[----:B-----5:R-:W2:Y:S02]  /*4f90*/  @!P1 LDC R0, c[0x0][0xb20] ;  /* 0x0002c800ff009b82 */ /* 0x020ea40000000800 */
[----:B--2---:R-:W-:Y:S04]  /*4fa0*/  @!P1 SHF.R.U32.HI R0, RZ, R0, R13 ;  /* 0x00000000ff009219 */ /* 0x004fe8000001160d */
[----:B------:R-:W-:Y:S05]  /*4fb0*/  @!P1 SEL R9, R10, R0, !P0 ;  /* 0x000000000a099207 */ /* 0x000fea0004000000 */
[----:B------:R-:W-:Y:S02]  /*4fc0*/  @!P1 IMAD.IADD R0, R9, 0x1, -R8 ;  /* 0x0000000109009824 */ /* 0x000fe400078e0a08 */
[----:B------:R-:W-:Y:S02]  /*4fd0*/  @!P1 IMAD.IADD R8, R8, 0x1, -R9 ;  /* 0x0000000108089824 */ /* 0x000fe400078e0a09 */
[----:B------:R-:W-:Y:S02]  /*4fe0*/  @!P1 IMAD R11, R0, R2, R11 ;  /* 0x00000002000b9224 */ /* 0x000fe400078e020b */
[----:B------:R-:W-:Y:S01]  /*4ff0*/  @!P1 IMAD R10, R8, R12, R10 ;  /* 0x0000000c080a9224 */ /* 0x000fe200078e020a */
[----:B-1----:R-:W-:Y:S06]  /*5000*/  @!P5 BRA `(.L_x_94) ;  /* 0x0000004000b0d947 */ /* 0x002fec0003800000 */
.L_x_177:
[----:B------:R-:W-:Y:S01]  /*5010*/  @!P4 IADD3 R2, P0, PT, R30, 0x580, RZ ;  /* 0x000005801e02c810 */ /* 0x000fe20007f1e0ff */
[----:B------:R-:W-:Y:S01]  /*5020*/  VOTEU.ALL UP1, P4 ;  /* 0x0000000000ff7886 */ /* 0x000fe20002020000 */
[----:B------:R-:W-:Y:S01]  /*5030*/  UMOV UR20, 0x0 ;  /* 0x0000000000147882 */ /* 0x000fe20000000000 */
[----:B------:R-:W-:Y:S01]  /*5040*/  UMOV UR21, 0x10000000 ;  /* 0x1000000000157882 */ /* 0x000fe20000000000 */
[----:B------:R-:W-:Y:S01]  /*5050*/  @!P4 R2UR UR9, R2 ;  /* 0x000000000209c2ca */ /* 0x000fe200000e0000 */
[----:B-1----:R-:W-:Y:S01]  /*5060*/  @!P4 IMAD.X R0, RZ, RZ, R31, P0 ;  /* 0x000000ffff00c224 */ /* 0x002fe200000e061f */
[----:B------:R-:W-:Y:S01]  /*5070*/  @!UP1 UIADD3 UR10, UPT, UPT, UR26, 0x40, URZ ;  /* 0x000000401a0a9890 */ /* 0x000fe2000fffe0ff */
[----:B------:R-:W-:Y:S01]  /*5080*/  ISETP.NE.AND P0, PT, R28, 0x2, PT ;  /* 0x000000021c00780c */ /* 0x000fe20003f05270 */
[----:B------:R-:W-:Y:S01]  /*5090*/  UMOV UR11, UR27 ;  /* 0x0000001b000b7c82 */ /* 0x000fe20008000000 */
[----:B------:R-:W-:Y:S01]  /*50a0*/  UMOV UR12, UR36 ;  /* 0x00000024000c7c82 */ /* 0x000fe20008000000 */
[----:B------:R-:W-:Y:S01]  /*50b0*/  @!P4 R2UR UR8, R0 ;  /* 0x000000000008c2ca */ /* 0x000fe200000e0000 */
[----:B------:R-:W-:Y:S01]  /*50c0*/  IMAD.IADD R15, R10, 0x1, R90 ;  /* 0x000000010a0f7824 */ /* 0x000fe200078e025a */
[----:B------:R-:W-:Y:S01]  /*50d0*/  @P3 R2UR UR36, R26 ;  /* 0x000000001a2432ca */ /* 0x000fe200000e0000 */
[----:B------:R-:W-:Y:S01]  /*50e0*/  IMAD.IADD R14, R11, 0x1, R91 ;  /* 0x000000010b0e7824 */ /* 0x000fe200078e025b */
[----:B------:R-:W-:Y:S02]  /*50f0*/  SEL R0, RZ, 0x1, P0 ;  /* 0x00000001ff007807 */ /* 0x000fe40000000000 */
[----:B------:R-:W-:Y:S01]  /*5100*/  LOP3.LUT R29, R29, 0x1, RZ, 0x3c, !PT ;  /* 0x000000011d1d7812 */ /* 0x000fe200078e3cff */
[----:B------:R-:W-:Y:S01]  /*5110*/  IMAD.U32 R8, RZ, RZ, UR9 ;  /* 0x00000009ff087e24 */ /* 0x000fe2000f8e00ff */
[----:B------:R-:W-:Y:S01]  /*5120*/  @!UP1 UIADD3 UR9, UPT, UPT, UR6, 0x50, URZ ;  /* 0x0000005006099890 */ /* 0x000fe2000fffe0ff */
[----:B------:R-:W-:Y:S02]  /*5130*/  LOP3.LUT R27, R27, R0, RZ, 0x3c, !PT ;  /* 0x000000001b1b7212 */ /* 0x000fe400078e3cff */
[----:B------:R-:W-:Y:S02]  /*5140*/  SEL R28, R28, RZ, P0 ;  /* 0x000000ff1c1c7207 */ /* 0x000fe40000000000 */
[----:B------:R-:W-:Y:S01]  /*5150*/  IMAD.U32 R9, RZ, RZ, UR8 ;  /* 0x00000008ff097e24 */ /* 0x000fe2000f8e00ff */
[----:B------:R-:W-:Y:S01]  /*5160*/  @!P4 R2UR UR18, R8 ;  /* 0x000000000812c2ca */ /* 0x000fe200000e0000 */
[----:B------:R-:W-:Y:S01]  /*5170*/  @!UP1 UIADD3 UR8, UPT, UPT, UR6, 0x4200, URZ ;  /* 0x0000420006089890 */ /* 0x000fe2000fffe0ff */
[----:B------:R-:W-:Y:S02]  /*5180*/  VOTEU.ALL UP1, P4 ;  /* 0x0000000000ff7886 */ /* 0x000fe40002020000 */
[----:B------:R-:W-:Y:S11]  /*5190*/  @!P4 R2UR UR19, R9 ;  /* 0x000000000913c2ca */ /* 0x000ff600000e0000 */
[----:B------:R-:W-:Y:S02]  /*51a0*/  @!UPT UIADD3 URZ, UPT, UPT, URZ, URZ, URZ ;  /* 0x000000fffffff290 */ /* 0x000fe4000fffe0ff */
[----:B------:R4:W-:Y:S01]  /*51b0*/  @!UP1 UTMALDG.3D [UR8], [UR18], desc[UR20] ;  /* 0x00001408120095b4 */ /* 0x0009e20008011000 */
[----:B------:R4:W-:Y:S01]  /*51c0*/  @!P4 SYNCS.ARRIVE.TRANS64.RED.A0TR RZ, [UR6+0x50], R25 ;  /* 0x00005019ffffc9a7 */ /* 0x0009e20008300406 */
[----:B------:R-:W-:Y:S01]  /*51d0*/  UPLOP3.LUT UP1, UPT, UPT, UPT, UPT, 0x80, 0x8 ;  /* 0x000000000008789c */ /* 0x000fe20003f2f070 */
[----:B------:R-:W-:Y:S01]  /*51e0*/  SYNCS.ARRIVE.TRANS64.RED.A1T0 RZ, [UR7], RZ ;  /* 0x000000ffffff79a7 */ /* 0x000fe20008100407 */
[----:B------:R-:W-:Y:S09]  /*51f0*/  @P3 BRA `(.L_x_95) ;  /* 0xfffffff000f83947 */ /* 0x000ff2000383ffff */
[----:B------:R-:W-:-:S04]  /*5200*/  SHF.L.U32 R2, R29, 0x1f, RZ ;  /* 0x0000001f1d027819 */ /* 0x000fc800000006ff */
[----:B------:R-:W1:Y:S02]  /*5210*/  SYNCS.PHASECHK.TRANS64.TRYWAIT P0, [UR6+0x58], R2 ;  /* 0x00005802ff0075a7 */ /* 0x000e640008001106 */
[----:B-1----:R-:W-:Y:S05]  /*5220*/  @!P0 BRA `(.L_x_96) ;  /* 0x0000004000408947 */ /* 0x002fea0003800000 */
.L_x_179:
[----:B------:R-:W2:Y:S02]  /*5230*/  SYNCS.PHASECHK.TRANS64.TRYWAIT P0, [UR6+0x60], R2 ;  /* 0x00006002ff0075a7 */ /* 0x000ea40008001106 */
[----:B--2---:R-:W-:Y:S05]  /*5240*/  @!P0 BRA `(.L_x_97) ;  /* 0x0000004000508947 */ /* 0x004fea0003800000 */
.L_x_181:
[----:B-1----:R-:W-:-:S07]  /*5250*/  MOV R0, UR6 ;  /* 0x0000000600007c02 */ /* 0x002fce0008000f00 */
.L_x_98:
[----:B-1----:R-:W-:-:S04]  /*5260*/  SHF.L.U32 R2, R29, 0x1f, RZ ;  /* 0x0000001f1d027819 */ /* 0x002fc800000006ff */
[----:B------:R1:W2:Y:S03]  /*5270*/  SYNCS.PHASECHK.TRANS64.TRYWAIT P0, [R0+URZ+0x68], R2 ;  /* 0x00006802000075a7 */ /* 0x0002a600080011ff */
[----:B--2---:R-:W-:Y:S05]  /*5280*/  @!P0 NANOSLEEP.SYNCS 0x989680 ;  /* 0x009896800000895d */ /* 0x004fea0003900000 */
[----:B------:R-:W2:Y:S02]  /*5290*/  @!P0 SYNCS.PHASECHK.TRANS64 P0, [R0+URZ+0x68], R2 ;  /* 0x00006802000085a7 */ /* 0x000ea400080010ff */
[----:B--2-4-:R-:W-:Y:S05]  /*52a0*/  @P0 EXIT ;  /* 0x000000000000094d */ /* 0x014fea0003800000 */
[----:B------:R-:W-:Y:S05]  /*52b0*/  BRA `(.L_x_98) ;  /* 0xfffffffc00e87947 */ /* 0x000fea000383ffff */
.L_x_85:
[----:B------:R-:W-:-:S06]  /*52c0*/  UISETP.GE.AND UP1, UPT, UR10, 0x4, UPT ;  /* 0x000000040a00788c */ /* 0x000fcc000bf26270 */
[----:B------:R-:W-:-:S13]  /*52d0*/  PLOP3.LUT P0, PT, PT, PT, UP1, 0x80, 0x8 ;  /* 0x000000000008781c */ /* 0x000fda0003f0f018 */
[----:B------:R-:W-:Y:S05]  /*52e0*/  @!P0 EXIT ;  /* 0x000000000000894d */ /* 0x000fea0003800000 */
[----:B------:R-:W-:Y:S01]  /*52f0*/  BAR.SYNC.DEFER_BLOCKING 0x6, 0xa0 ;  /* 0x0182800000007b1d */ /* 0x000fe20000010000 */
[C---:B------:R-:W-:Y:S01]  /*5300*/  IMAD.SHL.U32 R2, R105.reuse, 0x20, RZ ;  /* 0x0000002069027824 */ /* 0x040fe200078e00ff */
[C---:B------:R-:W-:Y:S01]  /*5310*/  SHF.L.U32 R36, R105.reuse, 0x10, RZ ;  /* 0x0000001069247819 */ /* 0x040fe200000006ff */
[C---:B------:R-:W-:Y:S01]  /*5320*/  IMAD.SHL.U32 R104, R105.reuse, 0x4, RZ ;  /* 0x0000000469687824 */ /* 0x040fe200078e00ff */
[C---:B------:R-:W-:Y:S01]  /*5330*/  LOP3.LUT R106, R105.reuse, 0x60, RZ, 0xc0, !PT ;  /* 0x00000060696a7812 */ /* 0x040fe200078ec0ff */
[----:B------:R-:W-:Y:S01]  /*5340*/  HFMA2 R101, -RZ, RZ, 0, 5.9604644775390625e-08 ;  /* 0x00000001ff657431 */ /* 0x000fe200000001ff */
[----:B------:R-:W-:Y:S02]  /*5350*/  UMOV UR48, 0x400 ;  /* 0x0000040000307882 */ /* 0x000fe40000000000 */
[----:B------:R-:W1:Y:S01]  /*5360*/  LDC R95, c[0x0][0x370] ;  /* 0x0000dc00ff5f7b82 */ /* 0x000e620000000800 */
[----:B------:R-:W-:Y:S01]  /*5370*/  ULEA UR48, UR37, UR48, 0x18 ;  /* 0x0000003025307291 */ /* 0x000fe2000f8ec0ff */
[----:B------:R-:W-:Y:S01]  /*5380*/  LOP3.LUT R3, R2, 0xc0, RZ, 0xc0, !PT ;  /* 0x000000c002037812 */ /* 0x000fe200078ec0ff */
[----:B------:R-:W-:Y:S01]  /*5390*/  HFMA2 R99, -RZ, RZ, 0, 0 ;  /* 0x00000000ff637431 */ /* 0x000fe200000001ff */
[----:B------:R-:W-:Y:S01]  /*53a0*/  LOP3.LUT R103, R105, 0x2, RZ, 0xc0, !PT ;  /* 0x0000000269677812 */ /* 0x000fe200078ec0ff */
[----:B------:R-:W-:Y:S01]  /*53b0*/  UIADD3 UR4, UPT, UPT, UR48, 0x200, URZ ;  /* 0x0000020030047890 */ /* 0x000fe2000fffe0ff */
[----:B------:R-:W-:Y:S01]  /*53c0*/  LOP3.LUT R104, R3, 0x18, R104, 0xf8, !PT ;  /* 0x0000001803687812 */ /* 0x000fe200078ef868 */
[----:B------:R-:W-:Y:S01]  /*53d0*/  IMAD.MOV.U32 R48, RZ, RZ, RZ ;  /* 0x000000ffff307224 */ /* 0x000fe200078e00ff */
[----:B------:R-:W2:Y:S01]  /*53e0*/  LDC R43, c[0x0][0xb0c] ;  /* 0x0002c300ff2b7b82 */ /* 0x000ea20000000800 */
[----:B------:R-:W-:Y:S01]  /*53f0*/  LOP3.LUT R36, R36, 0x600000, RZ, 0xc0, !PT ;  /* 0x0060000024247812 */ /* 0x000fe200078ec0ff */
[----:B------:R-:W-:Y:S01]  /*5400*/  IMAD.MOV.U32 R109, RZ, RZ, RZ ;  /* 0x000000ffff6d7224 */ /* 0x000fe200078e00ff */
[----:B------:R-:W-:Y:S01]  /*5410*/  LOP3.LUT R104, R104, 0xf20, R2, 0xf8, !PT ;  /* 0x00000f2068687812 */ /* 0x000fe200078ef802 */
[----:B------:R-:W-:Y:S01]  /*5420*/  IMAD.U32 R97, RZ, RZ, UR4 ;  /* 0x00000004ff617e24 */ /* 0x000fe2000f8e00ff */
[----:B------:R-:W-:Y:S01]  /*5430*/  LOP3.LUT R105, R105, 0x4, RZ, 0xc0, !PT ;  /* 0x0000000469697812 */ /* 0x000fe200078ec0ff */
[----:B------:R-:W3:Y:S01]  /*5440*/  LDCU.64 UR52, c[0x0][0x348] ;  /* 0x00006900ff3477ac */ /* 0x000ee20008000a00 */
[----:B------:R-:W-:Y:S01]  /*5450*/  MOV R100, RZ ;  /* 0x000000ff00647202 */ /* 0x000fe20000000f00 */
[----:B------:R-:W4:Y:S01]  /*5460*/  LDC R93, c[0x0][0xb20] ;  /* 0x0002c800ff5d7b82 */ /* 0x000f220000000800 */
[----:B------:R-:W3:Y:S01]  /*5470*/  LDS R0, [UR48+0x130] ;  /* 0x00013030ff007984 */ /* 0x000ee20008000800 */
[----:B------:R-:W-:Y:S01]  /*5480*/  IMAD R104, R104, 0x2, R97 ;  /* 0x0000000268687824 */ /* 0x000fe200078e0261 */
[----:B------:R-:W1:Y:S03]  /*5490*/  LDCU.64 UR38, c[0x0][0x888] ;  /* 0x00011100ff2677ac */ /* 0x000e660008000a00 */
[--C-:B------:R-:W-:Y:S01]  /*54a0*/  IMAD R103, R103, -0x10, R104.reuse ;  /* 0xfffffff067677824 */ /* 0x100fe200078e0268 */
[----:B------:R-:W1:Y:S01]  /*54b0*/  LDCU.64 UR44, c[0x0][0x890] ;  /* 0x00011200ff2c77ac */ /* 0x000e620008000a00 */
[----:B------:R-:W1:Y:S01]  /*54c0*/  LDC R42, c[0x0][0xb30] ;  /* 0x0002cc00ff2a7b82 */ /* 0x000e620000000800 */
[----:B------:R-:W-:Y:S01]  /*54d0*/  IMAD R102, R105, -0x10, R104 ;  /* 0xfffffff069667824 */ /* 0x000fe200078e0268 */
[----:B------:R-:W-:Y:S01]  /*54e0*/  UMOV UR50, URZ ;  /* 0x000000ff00327c82 */ /* 0x000fe20008000000 */
[----:B------:R-:W-:-:S05]  /*54f0*/  UMOV UR49, URZ ;  /* 0x000000ff00317c82 */ /* 0x000fca0008000000 */
[----:B------:R-:W1:Y:S08]  /*5500*/  LDC.64 R88, c[0x0][0xb10] ;  /* 0x0002c400ff587b82 */ /* 0x000e700000000a00 */
[----:B------:R-:W1:Y:S08]  /*5510*/  LDC.64 R40, c[0x0][0xb18] ;  /* 0x0002c600ff287b82 */ /* 0x000e700000000a00 */
[----:B------:R-:W1:Y:S08]  /*5520*/  LDC.64 R38, c[0x0][0xb28] ;  /* 0x0002ca00ff267b82 */ /* 0x000e700000000a00 */
[----:B------:R-:W1:Y:S01]  /*5530*/  LDC.64 R86, c[0x0][0x8b0] ;  /* 0x00022c00ff567b82 */ /* 0x000e620000000a00 */
[----:B---3--:R-:W-:-:S07]  /*5540*/  IMAD.IADD R36, R0, 0x1, R36 ;  /* 0x0000000100247824 */ /* 0x008fce00078e0224 */
[----:B------:R-:W3:Y:S08]  /*5550*/  LDC.64 R84, c[0x0][0x8a8] ;  /* 0x00022a00ff547b82 */ /* 0x000ef00000000a00 */
[----:B--2-4-:R-:W1:Y:S02]  /*5560*/  LDC R94, c[0x0][0x374] ;  /* 0x0000dd00ff5e7b82 */ /* 0x014e640000000800 */
.L_x_135:
[----:B------:R-:W-:Y:S02]  /*5570*/  LEA R0, R109, UR48, 0x3 ;  /* 0x000000306d007c11 */ /* 0x000fe4000f8e18ff */
[----:B------:R-:W-:Y:S02]  /*5580*/  SHF.L.U32 R2, R99, 0x1f, RZ ;  /* 0x0000001f63027819 */ /* 0x000fe400000006ff */
[----:B-1----:R-:W-:Y:S02]  /*5590*/  LEA R16, R109, UR48, 0x4 ;  /* 0x000000306d107c11 */ /* 0x002fe4000f8e20ff */
[----:B------:R-:W2:Y:S02]  /*55a0*/  SYNCS.PHASECHK.TRANS64.TRYWAIT P0, [R0+URZ+0x80], R2 ;  /* 0x00008002000075a7 */ /* 0x000ea400080011ff */
[----:B--23--:R-:W-:Y:S05]  /*55b0*/  @!P0 BRA `(.L_x_99) ;  /* 0x0000003c008c8947 */ /* 0x00cfea0003800000 */
.L_x_182:
[----:B------:R-:W4:Y:S01]  /*55c0*/  LDC.64 R10, c[0x0][0xb10] ;  /* 0x0002c400ff0a7b82 */ /* 0x000f220000000a00 */
[----:B------:R-:W3:Y:S01]  /*55d0*/  LDS.128 R16, [R16+0x110] ;  /* 0x0001100010107984 */ /* 0x000ee20000000c00 */
[----:B-1----:R-:W-:Y:S01]  /*55e0*/  ISETP.NE.AND P1, PT, R42, 0x1, PT ;  /* 0x000000012a00780c */ /* 0x002fe20003f25270 */
[----:B--2---:R-:W-:Y:S01]  /*55f0*/  VIADD R0, R0, 0x90 ;  /* 0x0000009000007836 */ /* 0x004fe20000000000 */
[----:B------:R-:W-:Y:S04]  /*5600*/  ISETP.GE.AND P0, PT, R37, 0x1, PT ;  /* 0x000000012500780c */ /* 0x000fe80003f06270 */
[----:B------:R-:W1:Y:S01]  /*5610*/  LDC.64 R8, c[0x0][0xb18] ;  /* 0x0002c600ff087b82 */ /* 0x000e620000000a00 */
[----:B------:R-:W-:Y:S01]  /*5620*/  PRMT R0, RZ, 0x654, R0 ;  /* 0x00000654ff007816 */ /* 0x000fe20000000000 */
[----:B------:R-:W-:Y:S01]  /*5630*/  @!PT LDS RZ, [RZ] ;  /* 0x00000000fffff984 */ /* 0x000fe20000000800 */
[----:B------:R-:W-:Y:S01]  /*5640*/  @!PT LDS RZ, [RZ] ;  /* 0x00000000fffff984 */ /* 0x000fe20000000800 */
[----:B------:R-:W-:Y:S01]  /*5650*/  @!PT LDS RZ, [RZ] ;  /* 0x00000000fffff984 */ /* 0x000fe20000000800 */
[----:B------:R-:W-:Y:S01]  /*5660*/  @!PT LDS RZ, [RZ] ;  /* 0x00000000fffff984 */ /* 0x000fe20000000800 */
[----:B------:R2:W-:Y:S06]  /*5670*/  MEMBAR.ALL.CTA ;  /* 0x0000000000007992 */ /* 0x0005ec0000008000 */
[----:B--2---:R-:W2:Y:S01]  /*5680*/  FENCE.VIEW.ASYNC.S ;  /* 0x00000000000073c6 */ /* 0x004ea20000000000 */
[----:B------:R-:W1:Y:S08]  /*5690*/  @!P1 LDC R12, c[0x0][0xb20] ;  /* 0x0002c800ff0c9b82 */ /* 0x000e700000000800 */
[----:B------:R-:W1:Y:S01]  /*56a0*/  @!P1 LDC R7, c[0x0][0xb0c] ;  /* 0x0002c300ff079b82 */ /* 0x000e620000000800 */
[----:B--2---:R2:W-:Y:S01]  /*56b0*/  SYNCS.ARRIVE.TRANS64.RED.A1T0 RZ, [R0+URZ], RZ ;  /* 0x000000ff00ff79a7 */ /* 0x0045e200081004ff */
[----:B---3--:R-:W-:Y:S04]  /*56c0*/  LOP3.LUT P4, RZ, R18, 0x1, RZ, 0xc0, !PT ;  /* 0x0000000112ff7812 */ /* 0x008fe8000788c0ff */
[----:B------:R-:W-:Y:S09]  /*56d0*/  P2R R107, PR, RZ, 0x10 ;  /* 0x00000010ff6b7803 */ /* 0x000ff20000000000 */
[----:B------:R-:W-:Y:S02]  /*56e0*/  @P4 MOV R45, R16 ;  /* 0x00000010002d4202 */ /* 0x000fe40000000f00 */
[----:B------:R-:W-:Y:S01]  /*56f0*/  @P4 LOP3.LUT R44, R17, 0xffff, RZ, 0xc0, !PT ;  /* 0x0000ffff112c4812 */ /* 0x000fe200078ec0ff */
[----:B--2-4-:R-:W-:Y:S06]  /*5700*/  @!P0 BRA `(.L_x_100) ;  /* 0x0000000000a48947 */ /* 0x014fec0003800000 */
[----:B------:R-:W-:Y:S01]  /*5710*/  IMAD.HI.U32 R0, R94, R41, RZ ;  /* 0x000000295e007227 */ /* 0x000fe200078e00ff */
[----:B------:R-:W-:Y:S02]  /*5720*/  ISETP.NE.AND P0, PT, R40, 0x1, PT ;  /* 0x000000012800780c */ /* 0x000fe40003f05270 */
[----:B------:R-:W-:Y:S01]  /*5730*/  ISETP.NE.AND P2, PT, R37, 0x1, PT ;  /* 0x000000012500780c */ /* 0x000fe20003f45270 */
[----:B------:R-:W-:Y:S01]  /*5740*/  IMAD.HI.U32 R4, R95, R88, RZ ;  /* 0x000000585f047227 */ /* 0x000fe200078e00ff */
[----:B------:R-:W-:Y:S02]  /*5750*/  SHF.R.U32.HI R0, RZ, R93, R0 ;  /* 0x0000005dff007219 */ /* 0x000fe40000011600 */
[----:B------:R-:W-:Y:S01]  /*5760*/  ISETP.NE.AND P3, PT, R43, 0x1, PT ;  /* 0x000000012b00780c */ /* 0x000fe20003f65270 */
[----:B------:R-:W-:Y:S01]  /*5770*/  IMAD.HI.U32 R6, R44, R41, RZ ;  /* 0x000000292c067227 */ /* 0x000fe200078e00ff */
[-C--:B------:R-:W-:Y:S02]  /*5780*/  SHF.R.U32.HI R4, RZ, R89.reuse, R4 ;  /* 0x00000059ff047219 */ /* 0x080fe40000011604 */
[----:B------:R-:W-:Y:S01]  /*5790*/  SEL R0, R94, R0, !P0 ;  /* 0x000000005e007207 */ /* 0x000fe20004000000 */
[----:B------:R-:W-:Y:S01]  /*57a0*/  IMAD.HI.U32 R5, R45, R88, RZ ;  /* 0x000000582d057227 */ /* 0x000fe200078e00ff */
[----:B------:R-:W-:Y:S03]  /*57b0*/  SEL R4, R95, R4, !P3 ;  /* 0x000000045f047207 */ /* 0x000fe60005800000 */
[-C--:B------:R-:W-:Y:S01]  /*57c0*/  IMAD.HI.U32 R3, R0, R38.reuse, RZ ;  /* 0x0000002600037227 */ /* 0x080fe200078e00ff */
[----:B------:R-:W-:Y:S03]  /*57d0*/  SHF.R.U32.HI R5, RZ, R89, R5 ;  /* 0x00000059ff057219 */ /* 0x000fe60000011605 */
[----:B------:R-:W-:Y:S01]  /*57e0*/  IMAD.HI.U32 R2, R4, R38, RZ ;  /* 0x0000002604027227 */ /* 0x000fe200078e00ff */
[----:B------:R-:W-:Y:S02]  /*57f0*/  @P2 SHF.R.U32.HI R0, RZ, R39, R3 ;  /* 0x00000027ff002219 */ /* 0x000fe40000011603 */
[----:B------:R-:W-:Y:S02]  /*5800*/  SHF.R.U32.HI R3, RZ, R93, R6 ;  /* 0x0000005dff037219 */ /* 0x000fe40000011606 */
[----:B------:R-:W-:Y:S01]  /*5810*/  @P2 SHF.R.U32.HI R4, RZ, R39, R2 ;  /* 0x00000027ff042219 */ /* 0x000fe20000011602 */
[----:B------:R-:W-:Y:S01]  /*5820*/  IMAD R0, R37, R0, RZ ;  /* 0x0000000025007224 */ /* 0x000fe200078e02ff */
[----:B------:R-:W-:Y:S02]  /*5830*/  SEL R3, R44, R3, !P0 ;  /* 0x000000032c037207 */ /* 0x000fe40004000000 */
[----:B------:R-:W-:Y:S01]  /*5840*/  SEL R2, R45, R5, !P3 ;  /* 0x000000052d027207 */ /* 0x000fe20005800000 */
[----:B------:R-:W-:Y:S01]  /*5850*/  IMAD R5, R37, R4, RZ ;  /* 0x0000000425057224 */ /* 0x000fe200078e02ff */
[C---:B------:R-:W-:Y:S01]  /*5860*/  ISETP.GE.AND P0, PT, R3.reuse, R0, PT ;  /* 0x000000000300720c */ /* 0x040fe20003f06270 */
[C---:B------:R-:W-:Y:S03]  /*5870*/  IMAD.HI.U32 R0, R3.reuse, R38, RZ ;  /* 0x0000002603007227 */ /* 0x040fe600078e00ff */
[C---:B------:R-:W-:Y:S02]  /*5880*/  ISETP.GE.OR P0, PT, R2.reuse, R5, P0 ;  /* 0x000000050200720c */ /* 0x040fe40000706670 */
[----:B------:R-:W-:Y:S04]  /*5890*/  SHF.R.U32.HI R0, RZ, R39, R0 ;  /* 0x00000027ff007219 */ /* 0x000fe80000011600 */
        /* <DEDUP_REMOVED lines=15> */
[----:B------:R-:W-:Y:S07]  /*5990*/  IMAD R44, R3, R40, R44 ;  /* 0x00000028032c7224 */ /* 0x000fee00078e022c */
.L_x_100:
[----:B-1----:R-:W-:Y:S01]  /*59a0*/  @!P1 ISETP.NE.AND P0, PT, R8, 0x1, PT ;  /* 0x000000010800980c */ /* 0x002fe20003f05270 */
[----:B------:R-:W-:Y:S01]  /*59b0*/  @!P1 IMAD.HI.U32 R2, R44, R9, RZ ;  /* 0x000000092c029227 */ /* 0x000fe200078e00ff */
[----:B------:R-:W-:Y:S01]  /*59c0*/  R2UR UR42, R14 ;  /* 0x000000000e2a72ca */ /* 0x000fe200000e0000 */
[----:B------:R-:W-:Y:S01]  /*59d0*/  BSSY.RECONVERGENT B6, `(.L_x_101) ;  /* 0x0000031000067945 */ /* 0x000fe20003800200 */
[----:B------:R-:W-:Y:S01]  /*59e0*/  R2UR UR41, R15 ;  /* 0x000000000f2972ca */ /* 0x000fe200000e0000 */
[----:B------:R-:W-:Y:S01]  /*59f0*/  @!P1 IMAD.HI.U32 R0, R45, R10, RZ ;  /* 0x0000000a2d009227 */ /* 0x000fe200078e00ff */
[----:B------:R-:W-:Y:S02]  /*5a00*/  @!P1 SHF.R.U32.HI R2, RZ, R12, R2 ;  /* 0x0000000cff029219 */ /* 0x000fe40000011602 */
[----:B------:R-:W-:Y:S01]  /*5a10*/  @!P1 ISETP.NE.AND P2, PT, R7, 0x1, PT ;  /* 0x000000010700980c */ /* 0x000fe20003f45270 */
[----:B------:R-:W-:Y:S01]  /*5a20*/  VIADD R109, R109, 0x1 ;  /* 0x000000016d6d7836 */ /* 0x000fe20000000000 */
[----:B------:R-:W-:Y:S02]  /*5a30*/  @!P1 SEL R2, R44, R2, !P0 ;  /* 0x000000022c029207 */ /* 0x000fe40004000000 */
[----:B------:R-:W-:Y:S02]  /*5a40*/  @!P1 SHF.R.U32.HI R0, RZ, R11, R0 ;  /* 0x0000000bff009219 */ /* 0x000fe40000011600 */
[----:B------:R-:W-:Y:S01]  /*5a50*/  LOP3.LUT P0, RZ, R97, 0x1b0, RZ, 0xc0, !PT ;  /* 0x000001b061ff7812 */ /* 0x000fe2000780c0ff */
[----:B------:R-:W-:Y:S01]  /*5a60*/  USHF.L.U32 UR42, UR42, 0x7, URZ ;  /* 0x000000072a2a7899 */ /* 0x000fe200080006ff */
[----:B------:R-:W-:Y:S01]  /*5a70*/  @!P1 SEL R3, R45, R0, !P2 ;  /* 0x000000002d039207 */ /* 0x000fe20005000000 */
[----:B------:R-:W-:Y:S01]  /*5a80*/  UIMAD UR41, UR41, 0x60, URZ ;  /* 0x00000060292978a4 */ /* 0x000fe2000f8e02ff */
[----:B------:R-:W-:Y:S03]  /*5a90*/  @P4 SHF.R.U32.HI R98, RZ, 0x10, R17 ;  /* 0x00000010ff624819 */ /* 0x000fe60000011611 */
[----:B------:R-:W-:Y:S02]  /*5aa0*/  @!P1 IMAD.IADD R0, R2, 0x1, -R3 ;  /* 0x0000000102009824 */ /* 0x000fe400078e0a03 */
[----:B------:R-:W-:Y:S02]  /*5ab0*/  @!P1 IMAD.IADD R2, R3, 0x1, -R2 ;  /* 0x0000000103029824 */ /* 0x000fe400078e0a02 */
[----:B------:R-:W-:Y:S02]  /*5ac0*/  @!P1 IMAD R45, R0, R7, R45 ;  /* 0x00000007002d9224 */ /* 0x000fe400078e022d */
[----:B------:R-:W-:Y:S01]  /*5ad0*/  @!P1 IMAD R44, R2, R8, R44 ;  /* 0x00000008022c9224 */ /* 0x000fe200078e022c */
[----:B------:R-:W-:Y:S06]  /*5ae0*/  @!P0 BRA `(.L_x_102) ;  /* 0x00000000007c8947 */ /* 0x000fec0003800000 */
[----:B------:R-:W1:Y:S01]  /*5af0*/  LDCU.64 UR8, c[0x4][0x80] ;  /* 0x01001000ff0877ac */ /* 0x000e620008000a00 */
[----:B------:R-:W-:Y:S01]  /*5b00*/  MOV R2, 0x0 ;  /* 0x0000000000027802 */ /* 0x000fe20000000f00 */
[----:B------:R-:W-:Y:S02]  /*5b10*/  HFMA2 R12, -RZ, RZ, 0, 5.9604644775390625e-08 ;  /* 0x00000001ff0c7431 */ /* 0x000fe400000001ff */
[----:B------:R-:W-:Y:S01]  /*5b20*/  IMAD.MOV.U32 R8, RZ, RZ, 0x70 ;  /* 0x00000070ff087424 */ /* 0x000fe200078e00ff */
[----:B------:R2:W3:Y:S01]  /*5b30*/  LDC.64 R14, c[0x4][R2] ;  /* 0x01000000020e7b82 */ /* 0x0004e20000000a00 */
[----:B------:R-:W4:Y:S01]  /*5b40*/  LDCU.64 UR6, c[0x4][0x88] ;  /* 0x01001100ff0677ac */ /* 0x000f220008000a00 */
[----:B------:R-:W-:Y:S01]  /*5b50*/  IMAD.MOV.U32 R13, RZ, RZ, RZ ;  /* 0x000000ffff0d7224 */ /* 0x000fe200078e00ff */
[----:B------:R-:W2:Y:S01]  /*5b60*/  LDCU.64 UR4, c[0x4][0x8] ;  /* 0x01000100ff0477ac */ /* 0x000ea20008000a00 */
[----:B-1----:R-:W-:Y:S01]  /*5b70*/  MOV R5, UR9 ;  /* 0x0000000900057c02 */ /* 0x002fe20008000f00 */
[----:B------:R-:W-:Y:S01]  /*5b80*/  IMAD.U32 R4, RZ, RZ, UR8 ;  /* 0x00000008ff047e24 */ /* 0x000fe2000f8e00ff */
[----:B----4-:R-:W-:Y:S01]  /*5b90*/  MOV R7, UR7 ;  /* 0x0000000700077c02 */ /* 0x010fe20008000f00 */
[----:B------:R-:W-:Y:S01]  /*5ba0*/  IMAD.U32 R6, RZ, RZ, UR6 ;  /* 0x00000006ff067e24 */ /* 0x000fe2000f8e00ff */
[----:B--2---:R-:W-:Y:S01]  /*5bb0*/  MOV R11, UR5 ;  /* 0x00000005000b7c02 */ /* 0x004fe20008000f00 */
[----:B------:R-:W-:Y:S02]  /*5bc0*/  IMAD.U32 R10, RZ, RZ, UR4 ;  /* 0x00000004ff0a7e24 */ /* 0x000fe4000f8e00ff */
[----:B------:R-:W-:Y:S07]  /*5bd0*/  LEPC R20, `(.L_x_103) ;  /* 0x000000001014794e */ /* 0x000fee0000000000 */
[----:B---3-5:R-:W-:Y:S05]  /*5be0*/  CALL.ABS.NOINC R14 ;  /* 0x000000000e007343 */ /* 0x028fea0003c00000 */
.L_x_103:
[----:B------:R-:W1:Y:S01]  /*5bf0*/  LDCU.64 UR8, c[0x4][0x80] ;  /* 0x01001000ff0877ac */ /* 0x000e620008000a00 */
[----:B------:R-:W2:Y:S01]  /*5c00*/  LDC.64 R2, c[0x4][R2] ;  /* 0x0100000002027b82 */ /* 0x000ea20000000a00 */
[----:B------:R-:W-:Y:S02]  /*5c10*/  HFMA2 R12, -RZ, RZ, 0, 5.9604644775390625e-08 ;  /* 0x00000001ff0c7431 */ /* 0x000fe400000001ff */
[----:B------:R-:W-:Y:S02]  /*5c20*/  IMAD.MOV.U32 R8, RZ, RZ, 0x70 ;  /* 0x00000070ff087424 */ /* 0x000fe400078e00ff */
[----:B------:R-:W-:Y:S01]  /*5c30*/  IMAD.MOV.U32 R13, RZ, RZ, RZ ;  /* 0x000000ffff0d7224 */ /* 0x000fe200078e00ff */
[----:B------:R-:W3:Y:S01]  /*5c40*/  LDCU.64 UR6, c[0x4][0x88] ;  /* 0x01001100ff0677ac */ /* 0x000ee20008000a00 */
[----:B------:R-:W4:Y:S01]  /*5c50*/  LDCU.64 UR4, c[0x4][0x8] ;  /* 0x01000100ff0477ac */ /* 0x000f220008000a00 */
[----:B-1----:R-:W-:Y:S02]  /*5c60*/  MOV R4, UR8 ;  /* 0x0000000800047c02 */ /* 0x002fe40008000f00 */
[----:B------:R-:W-:Y:S02]  /*5c70*/  MOV R5, UR9 ;  /* 0x0000000900057c02 */ /* 0x000fe40008000f00 */
[----:B---3--:R-:W-:Y:S01]  /*5c80*/  MOV R7, UR7 ;  /* 0x0000000700077c02 */ /* 0x008fe20008000f00 */
[----:B------:R-:W-:Y:S01]  /*5c90*/  IMAD.U32 R6, RZ, RZ, UR6 ;  /* 0x00000006ff067e24 */ /* 0x000fe2000f8e00ff */
[----:B----4-:R-:W-:Y:S01]  /*5ca0*/  MOV R11, UR5 ;  /* 0x00000005000b7c02 */ /* 0x010fe20008000f00 */
[----:B------:R-:W-:Y:S02]  /*5cb0*/  IMAD.U32 R10, RZ, RZ, UR4 ;  /* 0x00000004ff0a7e24 */ /* 0x000fe4000f8e00ff */
[----:B------:R-:W-:Y:S07]  /*5cc0*/  LEPC R20, `(.L_x_102) ;  /* 0x000000001014794e */ /* 0x000fee0000000000 */
[----:B--2---:R-:W-:Y:S05]  /*5cd0*/  CALL.ABS.NOINC R2 ;  /* 0x0000000002007343 */ /* 0x004fea0003c00000 */
.L_x_102:
[----:B------:R-:W-:Y:S05]  /*5ce0*/  BSYNC.RECONVERGENT B6 ;  /* 0x0000000000067941 */ /* 0x000fea0003800200 */
.L_x_101:
[----:B------:R-:W-:Y:S01]  /*5cf0*/  ISETP.NE.U32.AND P4, PT, R86, RZ, PT ;  /* 0x000000ff5600720c */ /* 0x000fe20003f85070 */
[----:B------:R-:W-:Y:S01]  /*5d00*/  UISETP.NE.AND UP2, UPT, UR51, URZ, UPT ;  /* 0x000000ff3300728c */ /* 0x000fe2000bf45270 */
[----:B------:R-:W-:Y:S01]  /*5d10*/  ISETP.NE.U32.AND P2, PT, RZ, UR38, PT ;  /* 0x00000026ff007c0c */ /* 0x000fe2000bf45070 */
[----:B------:R-:W-:Y:S01]  /*5d20*/  UISETP.NE.U32.AND UP1, UPT, UR44, URZ, UPT ;  /* 0x000000ff2c00728c */ /* 0x000fe2000bf25070 */
[----:B------:R-:W-:Y:S01]  /*5d30*/  ISETP.NE.AND.EX P4, PT, R87, RZ, PT, P4 ;  /* 0x000000ff5700720c */ /* 0x000fe20003f85340 */
[----:B------:R-:W-:Y:S01]  /*5d40*/  UPLOP3.LUT UP0, UPT, UPT, UPT, UPT, 0x40, 0x4 ;  /* 0x000000000004789c */ /* 0x000fe20003f0e870 */
[----:B------:R-:W-:Y:S01]  /*5d50*/  ISETP.NE.AND.EX P2, PT, RZ, UR39, PT, P2 ;  /* 0x00000027ff007c0c */ /* 0x000fe2000bf45320 */
[----:B------:R-:W-:Y:S01]  /*5d60*/  UISETP.NE.AND.EX UP1, UPT, UR45, URZ, UPT, UP1 ;  /* 0x000000ff2d00728c */ /* 0x000fe2000bf25310 */
[----:B------:R-:W-:Y:S04]  /*5d70*/  PLOP3.LUT P1, PT, PT, PT, UP2, 0x80, 0x8 ;  /* 0x000000000008781c */ /* 0x000fe80003f2f028 */
[----:B------:R-:W-:Y:S06]  /*5d80*/  @UP2 UPLOP3.LUT UP0, UPT, UPT, UPT, UP1, 0x80, 0x8 ;  /* 0x000000000008289c */ /* 0x000fec0003f0f010 */
[----:B------:R-:W-:Y:S01]  /*5d90*/  PLOP3.LUT P0, PT, PT, PT, UP0, 0x80, 0x8 ;  /* 0x000000000008781c */ /* 0x000fe20003f0f008 */
[----:B------:R-:W-:Y:S01]  /*5da0*/  @!UPT UIADD3 URZ, UPT, UPT, URZ, URZ, URZ ;  /* 0x000000fffffff290 */ /* 0x000fe2000fffe0ff */
[----:B------:R-:W-:Y:S11]  /*5db0*/  BRA.U !UP1, `(.L_x_104) ;  /* 0x0000000109387547 */ /* 0x000ff6000b800000 */
[----:B------:R-:W-:Y:S01]  /*5dc0*/  UISETP.NE.U32.AND UP0, UPT, UR38, URZ, UPT ;  /* 0x000000ff2600728c */ /* 0x000fe2000bf05070 */
[----:B------:R-:W-:Y:S02]  /*5dd0*/  HFMA2 R0, -RZ, RZ, 0, 5.9604644775390625e-08 ;  /* 0x00000001ff007431 */ /* 0x000fe400000001ff */
[----:B------:R-:W-:Y:S01]  /*5de0*/  IMAD.MOV.U32 R92, RZ, RZ, 0x1 ;  /* 0x00000001ff5c7424 */ /* 0x000fe200078e00ff */
[----:B------:R-:W-:Y:S06]  /*5df0*/  UISETP.NE.AND.EX UP0, UPT, UR39, URZ, UPT, UP0 ;  /* 0x000000ff2700728c */ /* 0x000fec000bf05300 */
        /* <DEDUP_REMOVED lines=9> */
[----:B-12---:R-:W-:Y:S02]  /*5e90*/  @!P3 IMAD.U32 R49, RZ, RZ, UR4 ;  /* 0x00000004ff31be24 */ /* 0x006fe4000f8e00ff */
.L_x_104:
[----:B------:R-:W-:Y:S05]  /*5ea0*/  @!P4 BRA `(.L_x_105) ;  /* 0x000000000020c947 */ /* 0x000fea0003800000 */
[----:B------:R-:W-:Y:S04]  /*5eb0*/  ISETP.NE.U32.AND P3, PT, R84, RZ, PT ;  /* 0x000000ff5400720c */ /* 0x000fe80003f65070 */
[----:B------:R-:W-:Y:S11]  /*5ec0*/  ISETP.NE.AND.EX P3, PT, R85, RZ, PT, P3 ;  /* 0x000000ff5500720c */ /* 0x000ff60003f65330 */
[----:B------:R-:W-:Y:S02]  /*5ed0*/  @!UPT UIADD3 URZ, UPT, UPT, URZ, URZ, URZ ;  /* 0x000000fffffff290 */ /* 0x000fe4000fffe0ff */
[----:B------:R-:W1:Y:S01]  /*5ee0*/  @P3 LDC.64 R2, c[0x0][0x8a8] ;  /* 0x00022a00ff023b82 */ /* 0x000e620000000a00 */
[----:B------:R-:W-:Y:S04]  /*5ef0*/  @P3 IMAD R0, R86, UR36, RZ ;  /* 0x0000002456003c24 */ /* 0x000fe8000f8e02ff */
[----:B-1----:R-:W-:Y:S05]  /*5f00*/  @P3 IMAD.WIDE R2, R0, 0x4, R2 ;  /* 0x0000000400023825 */ /* 0x002fea00078e0202 */
[----:B-----5:R1:W5:Y:S02]  /*5f10*/  @P3 LDG.E R46, desc[UR46][R2.64] ;  /* 0x0000002e022e3981 */ /* 0x020364000c1e1900 */
[----:B-1----:R-:W2:Y:S02]  /*5f20*/  @!P3 LDC R46, c[0x0][0x8a0] ;  /* 0x00022800ff2ebb82 */ /* 0x002ea40000000800 */
.L_x_105:
[----:B-----5:R-:W-:Y:S01]  /*5f30*/  FSETP.NEU.AND P3, PT, R49, RZ, PT ;  /* 0x000000ff3100720b */ /* 0x020fe20003f6d000 */
[----:B------:R-:W-:Y:S01]  /*5f40*/  BSSY B1, `(.L_x_106) ;  /* 0x0000039000017945 */ /* 0x000fe20003800000 */
[----:B------:R-:W-:Y:S01]  /*5f50*/  SEL R3, RZ, 0xffffffff, P2 ;  /* 0xffffffffff037807 */ /* 0x000fe20001000000 */
[----:B------:R-:W-:Y:S01]  /*5f60*/  IMAD.MOV.U32 R61, RZ, RZ, 0x1 ;  /* 0x00000001ff3d7424 */ /* 0x000fe200078e00ff */
[----:B------:R-:W-:Y:S01]  /*5f70*/  @P1 LOP3.LUT P2, RZ, R92, 0xff, RZ, 0xc0, !PT ;  /* 0x000000ff5cff1812 */ /* 0x000fe2000784c0ff */
[C---:B------:R-:W-:Y:S01]  /*5f80*/  IMAD R47, R48.reuse, 0x60, R36 ;  /* 0x00000060302f7824 */ /* 0x040fe200078e0224 */
[----:B------:R-:W-:Y:S01]  /*5f90*/  @P1 SEL R0, RZ, 0xffffffff, P3 ;  /* 0xffffffffff001807 */ /* 0x000fe20001800000 */
[----:B------:R-:W-:Y:S01]  /*5fa0*/  IMAD R110, R105, -0x10, R103 ;  /* 0xfffffff0696e7824 */ /* 0x000fe200078e0267 */
[----:B------:R-:W-:Y:S01]  /*5fb0*/  LOP3.LUT R101, R101, 0x1, RZ, 0x3c, !PT ;  /* 0x0000000165657812 */ /* 0x000fe200078e3cff */
[----:B------:R-:W-:Y:S01]  /*5fc0*/  IMAD.MOV.U32 R60, RZ, RZ, RZ ;  /* 0x000000ffff3c7224 */ /* 0x000fe200078e00ff */
[C---:B------:R-:W-:Y:S02]  /*5fd0*/  @P0 SEL R0, R3.reuse, R0, !P2 ;  /* 0x0000000003000207 */ /* 0x040fe40005000000 */
[----:B------:R-:W-:Y:S02]  /*5fe0*/  CS2R R82, SRZ ;  /* 0x0000000000527805 */ /* 0x000fe4000001ff00 */
[----:B------:R-:W-:Y:S02]  /*5ff0*/  LEA R112, R48, UR48, 0x3 ;  /* 0x0000003030707c11 */ /* 0x000fe4000f8e18ff */
[----:B------:R-:W-:Y:S02]  /*6000*/  CS2R R80, SRZ ;  /* 0x0000000000507805 */ /* 0x000fe4000001ff00 */
[----:B------:R-:W-:Y:S02]  /*6010*/  @P1 LOP3.LUT R0, R0, 0x1, RZ, 0xc0, !PT ;  /* 0x0000000100001812 */ /* 0x000fe400078ec0ff */
[----:B------:R-:W-:Y:S02]  /*6020*/  CS2R R74, SRZ ;  /* 0x00000000004a7805 */ /* 0x000fe4000001ff00 */
[----:B------:R-:W-:Y:S02]  /*6030*/  PLOP3.LUT P2, PT, PT, PT, UP1, 0x80, 0x8 ;  /* 0x000000000008781c */ /* 0x000fe40003f4f018 */
[----:B------:R-:W-:Y:S02]  /*6040*/  CS2R R72, SRZ ;  /* 0x0000000000487805 */ /* 0x000fe4000001ff00 */
[----:B------:R-:W-:Y:S02]  /*6050*/  ISETP.NE.U32.OR P5, PT, R0, 0x1, !P1 ;  /* 0x000000010000780c */ /* 0x000fe40004fa5470 */
[----:B------:R-:W-:Y:S02]  /*6060*/  CS2R R66, SRZ ;  /* 0x0000000000427805 */ /* 0x000fe4000001ff00 */
[----:B------:R-:W-:Y:S02]  /*6070*/  LOP3.LUT P4, R108, R92, 0xff, RZ, 0xc0, !PT ;  /* 0x000000ff5c6c7812 */ /* 0x000fe4000788c0ff */
[----:B------:R-:W-:Y:S02]  /*6080*/  CS2R R64, SRZ ;  /* 0x0000000000407805 */ /* 0x000fe4000001ff00 */
[----:B------:R-:W-:Y:S02]  /*6090*/  SEL R2, RZ, 0xffffffff, P3 ;  /* 0xffffffffff027807 */ /* 0x000fe40001800000 */
[----:B------:R-:W-:Y:S02]  /*60a0*/  CS2R R58, SRZ ;  /* 0x00000000003a7805 */ /* 0x000fe4000001ff00 */
[----:B------:R-:W-:Y:S02]  /*60b0*/  P2R R111, PR, RZ, 0x20 ;  /* 0x00000020ff6f7803 */ /* 0x000fe40000000000 */
[----:B------:R-:W-:Y:S02]  /*60c0*/  CS2R R56, SRZ ;  /* 0x0000000000387805 */ /* 0x000fe4000001ff00 */
[----:B------:R-:W-:Y:S02]  /*60d0*/  @P2 SEL R2, R3, R2, !P4 ;  /* 0x0000000203022207 */ /* 0x000fe40006000000 */
[----:B------:R-:W-:Y:S02]  /*60e0*/  @P5 SHF.L.U32 R0, R101, 0x1f, RZ ;  /* 0x0000001f65005819 */ /* 0x000fe400000006ff */
[----:B------:R-:W-:Y:S02]  /*60f0*/  LOP3.LUT R2, R2, 0x1, RZ, 0xc0, !PT ;  /* 0x0000000102027812 */ /* 0x000fe400078ec0ff */
[----:B------:R1:W3:Y:S02]  /*6100*/  @P5 SYNCS.PHASECHK.TRANS64.TRYWAIT P1, [UR48+0x40], R0 ;  /* 0x00004000ff0055a7 */ /* 0x0002e40008021130 */
[----:B------:R-:W-:Y:S04]  /*6110*/  ISETP.NE.U32.AND P2, PT, R2, 0x1, PT ;  /* 0x000000010200780c */ /* 0x000fe80003f45070 */
[----:B------:R-:W-:Y:S02]  /*6120*/  P2R R62, PR, RZ, 0x4 ;  /* 0x00000004ff3e7803 */ /* 0x000fe40000000000 */
[----:B-1----:R-:W-:Y:S04]  /*6130*/  SHF.L.U32 R0, R100, 0x1f, RZ ;  /* 0x0000001f64007819 */ /* 0x002fe800000006ff */
[----:B------:R1:W4:Y:S01]  /*6140*/  SYNCS.PHASECHK.TRANS64.TRYWAIT P0, [R112+URZ+0xa0], R0 ;  /* 0x0000a000700075a7 */ /* 0x00032200080011ff */
[----:B---3--:R-:W-:Y:S01]  /*6150*/  @P5 SEL R61, RZ, 0x1, !P1 ;  /* 0x00000001ff3d5807 */ /* 0x008fe20004800000 */
[----:B-1----:R-:W-:Y:S06]  /*6160*/  @!P5 BRA `(.L_x_107) ;  /* 0x000000000058d947 */ /* 0x002fec0003800000 */
[----:B------:R-:W-:Y:S01]  /*6170*/  IMAD.MOV.U32 R83, RZ, RZ, RZ ;  /* 0x000000ffff537224 */ /* 0x000fe200078e00ff */
[----:B------:R-:W-:Y:S01]  /*6180*/  ISETP.NE.AND P1, PT, R61, RZ, PT ;  /* 0x000000ff3d00720c */ /* 0x000fe20003f25270 */
[----:B------:R-:W-:Y:S01]  /*6190*/  BSSY B0, `(.L_x_108) ;  /* 0x000000c000007945 */ /* 0x000fe20003800000 */
[----:B------:R-:W-:Y:S02]  /*61a0*/  CS2R R58, SRZ ;  /* 0x00000000003a7805 */ /* 0x000fe4000001ff00 */
[----:B------:R-:W-:Y:S02]  /*61b0*/  CS2R R56, SRZ ;  /* 0x0000000000387805 */ /* 0x000fe4000001ff00 */
[----:B------:R-:W-:Y:S02]  /*61c0*/  CS2R R66, SRZ ;  /* 0x0000000000427805 */ /* 0x000fe4000001ff00 */
[----:B------:R-:W-:Y:S02]  /*61d0*/  CS2R R64, SRZ ;  /* 0x0000000000407805 */ /* 0x000fe4000001ff00 */
[----:B------:R-:W-:Y:S02]  /*61e0*/  CS2R R74, SRZ ;  /* 0x00000000004a7805 */ /* 0x000fe4000001ff00 */
[----:B------:R-:W-:Y:S02]  /*61f0*/  CS2R R72, SRZ ;  /* 0x0000000000487805 */ /* 0x000fe4000001ff00 */
[----:B------:R-:W-:Y:S01]  /*6200*/  CS2R R80, SRZ ;  /* 0x0000000000507805 */ /* 0x000fe2000001ff00 */
[----:B------:R-:W-:Y:S06]  /*6210*/  @P1 BRA `(.L_x_109) ;  /* 0x00000000000c1947 */ /* 0x000fec0003800000 */
[----:B------:R-:W-:Y:S04]  /*6220*/  SHF.L.U32 R3, R101, 0x1f, RZ ;  /* 0x0000001f65037819 */ /* 0x000fe800000006ff */
[----:B------:R-:W1:Y:S02]  /*6230*/  SYNCS.PHASECHK.TRANS64.TRYWAIT P1, [UR48+0x40], R3 ;  /* 0x00004003ff0075a7 */ /* 0x000e640008021130 */
[----:B-1----:R-:W-:Y:S05]  /*6240*/  @!P1 BRA `(.L_x_110) ;  /* 0x00000030007c9947 */ /* 0x002fea0003800000 */
.L_x_109:
[----:B------:R-:W-:Y:S05]  /*6250*/  BSYNC B0 ;  /* 0x0000000000007941 */ /* 0x000fea0003800000 */
.L_x_108:
[----:B------:R-:W-:Y:S01]  /*6260*/  ISETP.NE.AND P1, PT, R62, RZ, PT ;  /* 0x000000ff3e00720c */ /* 0x000fe20003f25270 */
[----:B------:R-:W-:Y:S11]  /*6270*/  HFMA2 R60, -RZ, RZ, 0, 5.9604644775390625e-08 ;  /* 0x00000001ff3c7431 */ /* 0x000ff600000001ff */
[----:B------:R-:W-:Y:S01]  /*6280*/  @!UPT UIADD3 URZ, UPT, UPT, URZ, URZ, URZ ;  /* 0x000000fffffff290 */ /* 0x000fe2000fffe0ff */
[----:B------:R3:W1:Y:S04]  /*6290*/  @P1 LDS.128 R56, [R104] ;  /* 0x0000000068381984 */ /* 0x0006680000000c00 */
[----:B------:R3:W1:Y:S04]  /*62a0*/  @P1 LDS.128 R64, [R103+0x10] ;  /* 0x0000100067401984 */ /* 0x0006680000000c00 */
[----:B------:R3:W1:Y:S04]  /*62b0*/  @P1 LDS.128 R72, [R102+0x20] ;  /* 0x0000200066481984 */ /* 0x0006680000000c00 */
[----:B------:R3:W1:Y:S02]  /*62c0*/  @P1 LDS.128 R80, [R110+0x30] ;  /* 0x000030006e501984 */ /* 0x0006640000000c00 */
.L_x_107:
[----:B------:R-:W-:Y:S05]  /*62d0*/  BSYNC B1 ;  /* 0x0000000000017941 */ /* 0x000fea0003800000 */
.L_x_106:
[----:B-1----:R-:W-:Y:S04]  /*62e0*/  SHF.R.U32.HI R2, RZ, 0x15, R47 ;  /* 0x00000015ff027819 */ /* 0x002fe8000001162f */
[----:B------:R-:W-:Y:S01]  /*62f0*/  LOP3.LUT P1, RZ, R2, 0x3, R96, 0x48, !PT ;  /* 0x0000000302ff7812 */ /* 0x000fe20007824860 */
[----:B------:R-:W-:Y:S01]  /*6300*/  @!UPT UIADD3 URZ, UPT, UPT, URZ, URZ, URZ ;  /* 0x000000fffffff290 */ /* 0x000fe2000fffe0ff */
[----:B----4-:R-:W-:Y:S11]  /*6310*/  @P0 BRA `(.L_x_111) ;  /* 0x0000000000080947 */ /* 0x010ff60003800000 */
[----:B------:R-:W1:Y:S02]  /*6320*/  SYNCS.PHASECHK.TRANS64.TRYWAIT P0, [R112+URZ+0xa0], R0 ;  /* 0x0000a000700075a7 */ /* 0x000e6400080011ff */
[----:B-1----:R-:W-:Y:S05]  /*6330*/  @!P0 BRA `(.L_x_112) ;  /* 0x0000003000588947 */ /* 0x002fea0003800000 */
.L_x_111:
[----:B------:R-:W-:Y:S05]  /*6340*/  @!P1 BRA `(.L_x_113) ;  /* 0x0000000000409947 */ /* 0x000fea0003800000 */
[----:B------:R-:W4:Y:S01]  /*6350*/  LDCU.64 UR8, c[0x4][0x70] ;  /* 0x01000e00ff0877ac */ /* 0x000f220008000a00 */
[----:B------:R-:W-:Y:S01]  /*6360*/  MOV R3, 0x0 ;  /* 0x0000000000037802 */ /* 0x000fe20000000f00 */
[----:B------:R-:W-:Y:S02]  /*6370*/  HFMA2 R12, -RZ, RZ, 0, 5.9604644775390625e-08 ;  /* 0x00000001ff0c7431 */ /* 0x000fe400000001ff */
[----:B------:R-:W-:Y:S02]  /*6380*/  IMAD.MOV.U32 R8, RZ, RZ, 0x192 ;  /* 0x00000192ff087424 */ /* 0x000fe400078e00ff */
[----:B------:R-:W-:Y:S01]  /*6390*/  IMAD.MOV.U32 R13, RZ, RZ, RZ ;  /* 0x000000ffff0d7224 */ /* 0x000fe200078e00ff */
[----:B------:R-:W5:Y:S01]  /*63a0*/  LDCU.64 UR6, c[0x4][0x78] ;  /* 0x01000f00ff0677ac */ /* 0x000f620008000a00 */
[----:B------:R-:W1:Y:S01]  /*63b0*/  LDC.64 R2, c[0x4][R3] ;  /* 0x0100000003027b82 */ /* 0x000e620000000a00 */
[----:B------:R-:W2:Y:S01]  /*63c0*/  LDCU.64 UR4, c[0x4][0x10] ;  /* 0x01000200ff0477ac */ /* 0x000ea20008000a00 */
[----:B----4-:R-:W-:Y:S01]  /*63d0*/  MOV R5, UR9 ;  /* 0x0000000900057c02 */ /* 0x010fe20008000f00 */
[----:B------:R-:W-:Y:S01]  /*63e0*/  IMAD.U32 R4, RZ, RZ, UR8 ;  /* 0x00000008ff047e24 */ /* 0x000fe2000f8e00ff */
[----:B-----5:R-:W-:Y:S01]  /*63f0*/  MOV R7, UR7 ;  /* 0x0000000700077c02 */ /* 0x020fe20008000f00 */
[----:B------:R-:W-:Y:S01]  /*6400*/  IMAD.U32 R6, RZ, RZ, UR6 ;  /* 0x00000006ff067e24 */ /* 0x000fe2000f8e00ff */
[----:B--2---:R-:W-:Y:S01]  /*6410*/  MOV R11, UR5 ;  /* 0x00000005000b7c02 */ /* 0x004fe20008000f00 */
[----:B------:R-:W-:Y:S02]  /*6420*/  IMAD.U32 R10, RZ, RZ, UR4 ;  /* 0x00000004ff0a7e24 */ /* 0x000fe4000f8e00ff */
[----:B------:R-:W-:Y:S07]  /*6430*/  LEPC R20, `(.L_x_113) ;  /* 0x000000001014794e */ /* 0x000fee0000000000 */
[----:B-1-3--:R-:W-:Y:S05]  /*6440*/  CALL.ABS.NOINC R2 ;  /* 0x0000000002007343 */ /* 0x00afea0003c00000 */
.L_x_113:
[C---:B------:R-:W-:Y:S01]  /*6450*/  SHF.L.U32 R50, R56.reuse, 0x10, RZ ;  /* 0x0000001038327819 */ /* 0x040fe200000006ff */
[----:B------:R-:W-:Y:S05]  /*6460*/  WARPSYNC.ALL ;  /* 0x0000000000007948 */ /* 0x000fea0003800000 */
[----:B------:R-:W-:Y:S01]  /*6470*/  R2UR UR4, R47 ;  /* 0x000000002f0472ca */ /* 0x000fe200000e0000 */
[----:B------:R-:W-:Y:S01]  /*6480*/  BSSY.RECONVERGENT B0, `(.L_x_114) ;  /* 0x0000088000007945 */ /* 0x000fe20003800200 */
[----:B------:R-:W-:Y:S02]  /*6490*/  LOP3.LUT R51, R56, 0xffff0000, RZ, 0xc0, !PT ;  /* 0xffff000038337812 */ /* 0x000fe400078ec0ff */
[----:B------:R-:W-:Y:S02]  /*64a0*/  SHF.L.U32 R52, R57, 0x10, RZ ;  /* 0x0000001039347819 */ /* 0x000fe400000006ff */
[----:B------:R-:W-:Y:S07]  /*64b0*/  ISETP.NE.AND P0, PT, R106, RZ, PT ;  /* 0x000000ff6a00720c */ /* 0x000fee0003f05270 */
[----:B------:R-:W1:Y:S02]  /*64c0*/  LDTM.x32 R4, tmem[UR4] ;  /* 0x00000004000479ee */ /* 0x000e6400082c0000 */
[C---:B-12---:R-:W-:Y:S01]  /*64d0*/  FMUL R0, R46.reuse, R4 ;  /* 0x000000042e007220 */ /* 0x046fe20000400000 */
[C---:B------:R-:W-:Y:S01]  /*64e0*/  FMUL R2, R46.reuse, R5 ;  /* 0x000000052e027220 */ /* 0x040fe20000400000 */
[C---:B------:R-:W-:Y:S01]  /*64f0*/  FMUL R4, R46.reuse, R8 ;  /* 0x000000082e047220 */ /* 0x040fe20000400000 */
[C---:B------:R-:W-:Y:S01]  /*6500*/  FMUL R3, R46.reuse, R6 ;  /* 0x000000062e037220 */ /* 0x040fe20000400000 */
[C---:B------:R-:W-:Y:S01]  /*6510*/  FMUL R5, R46.reuse, R9 ;  /* 0x000000092e057220 */ /* 0x040fe20000400000 */
[C---:B------:R-:W-:Y:S01]  /*6520*/  FMUL R8, R46.reuse, R12 ;  /* 0x0000000c2e087220 */ /* 0x040fe20000400000 */
[C---:B------:R-:W-:Y:S01]  /*6530*/  FMUL R6, R46.reuse, R10 ;  /* 0x0000000a2e067220 */ /* 0x040fe20000400000 */
[C---:B------:R-:W-:Y:S01]  /*6540*/  FMUL R9, R46.reuse, R13 ;  /* 0x0000000d2e097220 */ /* 0x040fe20000400000 */
[C---:B------:R-:W-:Y:S01]  /*6550*/  FMUL R12, R46.reuse, R16 ;  /* 0x000000102e0c7220 */ /* 0x040fe20000400000 */
[C---:B------:R-:W-:Y:S01]  /*6560*/  FFMA R0, R49.reuse, R50, R0 ;  /* 0x0000003231007223 */ /* 0x040fe20000000000 */
[C---:B------:R-:W-:Y:S01]  /*6570*/  FMUL R10, R46.reuse, R14 ;  /* 0x0000000e2e0a7220 */ /* 0x040fe20000400000 */
[C---:B------:R-:W-:Y:S01]  /*6580*/  FMUL R13, R46.reuse, R17 ;  /* 0x000000112e0d7220 */ /* 0x040fe20000400000 */
[C---:B------:R-:W-:Y:S01]  /*6590*/  FMUL R16, R46.reuse, R20 ;  /* 0x000000142e107220 */ /* 0x040fe20000400000 */
[----:B------:R-:W-:Y:S01]  /*65a0*/  FFMA R2, R49, R51, R2 ;  /* 0x0000003331027223 */ /* 0x000fe20000000002 */
        /* <DEDUP_REMOVED lines=9> */
[----:B------:R-:W-:Y:S01]  /*6640*/  LOP3.LUT R32, R57, 0xffff0000, RZ, 0xc0, !PT ;  /* 0xffff000039207812 */ /* 0x000fe200078ec0ff */
[C---:B------:R-:W-:Y:S01]  /*6650*/  FMUL R26, R46.reuse, R30 ;  /* 0x0000001e2e1a7220 */ /* 0x040fe20000400000 */
[----:B------:R-:W-:Y:S01]  /*6660*/  FMUL R29, R46, R33 ;  /* 0x000000212e1d7220 */ /* 0x000fe20000400000 */
[----:B------:R-:W-:Y:S01]  /*6670*/  SHF.L.U32 R33, R58, 0x10, RZ ;  /* 0x000000103a217819 */ /* 0x000fe200000006ff */
[----:B------:R-:W-:Y:S01]  /*6680*/  FFMA R3, R49, R52, R3 ;  /* 0x0000003431037223 */ /* 0x000fe20000000003 */
[----:B------:R-:W-:Y:S01]  /*6690*/  F2FP.BF16.F32.PACK_AB R52, R2, R0 ;  /* 0x000000000234723e */ /* 0x000fe200000010ff */
[C---:B------:R-:W-:Y:S01]  /*66a0*/  FMUL R7, R46.reuse, R7 ;  /* 0x000000072e077220 */ /* 0x040fe20000400000 */
[----:B------:R-:W-:Y:S01]  /*66b0*/  SHF.L.U32 R0, R59, 0x10, RZ ;  /* 0x000000103b007819 */ /* 0x000fe200000006ff */
[----:B------:R-:W-:Y:S01]  /*66c0*/  FMUL R30, R46, R34 ;  /* 0x000000222e1e7220 */ /* 0x000fe20000400000 */
[----:B------:R-:W-:Y:S01]  /*66d0*/  LOP3.LUT R34, R58, 0xffff0000, RZ, 0xc0, !PT ;  /* 0xffff00003a227812 */ /* 0x000fe200078ec0ff */
[----:B------:R-:W-:Y:S01]  /*66e0*/  FFMA R7, R49, R32, R7 ;  /* 0x0000002031077223 */ /* 0x000fe20000000007 */
[----:B------:R-:W-:Y:S01]  /*66f0*/  LOP3.LUT R2, R59, 0xffff0000, RZ, 0xc0, !PT ;  /* 0xffff00003b027812 */ /* 0x000fe200078ec0ff */
[C---:B------:R-:W-:Y:S01]  /*6700*/  FFMA R4, R49.reuse, R33, R4 ;  /* 0x0000002131047223 */ /* 0x040fe20000000004 */
[----:B------:R-:W-:Y:S01]  /*6710*/  FMUL R11, R46, R11 ;  /* 0x0000000b2e0b7220 */ /* 0x000fe20000400000 */
[----:B------:R-:W-:Y:S01]  /*6720*/  FFMA R5, R49, R34, R5 ;  /* 0x0000002231057223 */ /* 0x000fe20000000005 */
[----:B------:R-:W-:Y:S01]  /*6730*/  F2FP.BF16.F32.PACK_AB R53, R7, R3 ;  /* 0x000000030735723e */ /* 0x000fe200000010ff */
[C---:B------:R-:W-:Y:S01]  /*6740*/  FFMA R6, R49.reuse, R0, R6 ;  /* 0x0000000031067223 */ /* 0x040fe20000000006 */
[C---:B------:R-:W-:Y:S01]  /*6750*/  SHF.L.U32 R0, R64.reuse, 0x10, RZ ;  /* 0x0000001040007819 */ /* 0x040fe200000006ff */
[----:B------:R-:W-:Y:S01]  /*6760*/  FFMA R11, R49, R2, R11 ;  /* 0x00000002310b7223 */ /* 0x000fe2000000000b */
[----:B------:R-:W-:Y:S01]  /*6770*/  LOP3.LUT R2, R64, 0xffff0000, RZ, 0xc0, !PT ;  /* 0xffff000040027812 */ /* 0x000fe200078ec0ff */
[----:B------:R-:W-:Y:S01]  /*6780*/  FMUL R15, R46, R15 ;  /* 0x0000000f2e0f7220 */ /* 0x000fe20000400000 */
[----:B------:R-:W-:Y:S01]  /*6790*/  SHF.L.U32 R3, R65, 0x10, RZ ;  /* 0x0000001041037819 */ /* 0x000fe200000006ff */
[----:B------:R-:W-:Y:S01]  /*67a0*/  FFMA R8, R49, R0, R8 ;  /* 0x0000000031087223 */ /* 0x000fe20000000008 */
[----:B------:R-:W-:Y:S01]  /*67b0*/  LOP3.LUT R0, R65, 0xffff0000, RZ, 0xc0, !PT ;  /* 0xffff000041007812 */ /* 0x000fe200078ec0ff */
[C---:B------:R-:W-:Y:S01]  /*67c0*/  FFMA R9, R49.reuse, R2, R9 ;  /* 0x0000000231097223 */ /* 0x040fe20000000009 */
[C---:B------:R-:W-:Y:S01]  /*67d0*/  SHF.L.U32 R2, R66.reuse, 0x10, RZ ;  /* 0x0000001042027819 */ /* 0x040fe200000006ff */
[----:B------:R-:W-:Y:S01]  /*67e0*/  FFMA R10, R49, R3, R10 ;  /* 0x00000003310a7223 */ /* 0x000fe2000000000a */
[----:B------:R-:W-:Y:S01]  /*67f0*/  SHF.L.U32 R3, R67, 0x10, RZ ;  /* 0x0000001043037819 */ /* 0x000fe200000006ff */
[C---:B------:R-:W-:Y:S01]  /*6800*/  FFMA R15, R49.reuse, R0, R15 ;  /* 0x00000000310f7223 */ /* 0x040fe2000000000f */
[----:B------:R-:W-:Y:S01]  /*6810*/  LOP3.LUT R0, R66, 0xffff0000, RZ, 0xc0, !PT ;  /* 0xffff000042007812 */ /* 0x000fe200078ec0ff */
[----:B------:R-:W-:Y:S01]  /*6820*/  FFMA R12, R49, R2, R12 ;  /* 0x00000002310c7223 */ /* 0x000fe2000000000c */
[----:B------:R-:W-:Y:S01]  /*6830*/  SHF.L.U32 R2, R72, 0x10, RZ ;  /* 0x0000001048027819 */ /* 0x000fe200000006ff */
[----:B------:R-:W-:Y:S01]  /*6840*/  FMUL R19, R46, R19 ;  /* 0x000000132e137220 */ /* 0x000fe20000400000 */
[----:B------:R-:W-:Y:S01]  /*6850*/  F2FP.BF16.F32.PACK_AB R54, R5, R4 ;  /* 0x000000040536723e */ /* 0x000fe200000010ff */
[----:B------:R-:W-:Y:S01]  /*6860*/  FFMA R13, R49, R0, R13 ;  /* 0x00000000310d7223 */ /* 0x000fe2000000000d */
[----:B------:R-:W-:Y:S01]  /*6870*/  LOP3.LUT R0, R67, 0xffff0000, RZ, 0xc0, !PT ;  /* 0xffff000043007812 */ /* 0x000fe200078ec0ff */
[----:B------:R-:W-:Y:S01]  /*6880*/  FFMA R14, R49, R3, R14 ;  /* 0x00000003310e7223 */ /* 0x000fe2000000000e */
[----:B------:R-:W-:Y:S01]  /*6890*/  LOP3.LUT R3, R72, 0xffff0000, RZ, 0xc0, !PT ;  /* 0xffff000048037812 */ /* 0x000fe200078ec0ff */
[----:B------:R-:W-:Y:S01]  /*68a0*/  FMUL R23, R46, R23 ;  /* 0x000000172e177220 */ /* 0x000fe20000400000 */
[----:B------:R-:W-:Y:S01]  /*68b0*/  F2FP.BF16.F32.PACK_AB R55, R11, R6 ;  /* 0x000000060b37723e */ /* 0x000fe200000010ff */
[----:B------:R-:W-:Y:S01]  /*68c0*/  FFMA R19, R49, R0, R19 ;  /* 0x0000000031137223 */ /* 0x000fe20000000013 */
[----:B------:R-:W-:Y:S01]  /*68d0*/  SHF.L.U32 R0, R73, 0x10, RZ ;  /* 0x0000001049007819 */ /* 0x000fe200000006ff */
[----:B------:R-:W-:Y:S01]  /*68e0*/  FFMA R16, R49, R2, R16 ;  /* 0x0000000231107223 */ /* 0x000fe20000000010 */
[----:B------:R-:W-:Y:S01]  /*68f0*/  LOP3.LUT R2, R73, 0xffff0000, RZ, 0xc0, !PT ;  /* 0xffff000049027812 */ /* 0x000fe200078ec0ff */
[----:B------:R-:W-:Y:S01]  /*6900*/  FFMA R17, R49, R3, R17 ;  /* 0x0000000331117223 */ /* 0x000fe20000000011 */
[----:B------:R-:W-:Y:S01]  /*6910*/  SHF.L.U32 R3, R75, 0x10, RZ ;  /* 0x000000104b037819 */ /* 0x000fe200000006ff */
[----:B------:R-:W-:Y:S01]  /*6920*/  FFMA R18, R49, R0, R18 ;  /* 0x0000000031127223 */ /* 0x000fe20000000012 */
[C---:B------:R-:W-:Y:S01]  /*6930*/  SHF.L.U32 R0, R74.reuse, 0x10, RZ ;  /* 0x000000104a007819 */ /* 0x040fe200000006ff */
[----:B------:R1:W-:Y:S01]  /*6940*/  STS.128 [R104], R52 ;  /* 0x0000003468007388 */ /* 0x0003e20000000c00 */
[----:B------:R-:W-:Y:S01]  /*6950*/  F2FP.BF16.F32.PACK_AB R8, R9, R8 ;  /* 0x000000080908723e */ /* 0x000fe200000010ff */
[C---:B------:R-:W-:Y:S01]  /*6960*/  FFMA R23, R49.reuse, R2, R23 ;  /* 0x0000000231177223 */ /* 0x040fe20000000017 */
[----:B------:R-:W-:Y:S01]  /*6970*/  LOP3.LUT R2, R74, 0xffff0000, RZ, 0xc0, !PT ;  /* 0xffff00004a027812 */ /* 0x000fe200078ec0ff */
[----:B------:R-:W-:Y:S01]  /*6980*/  FFMA R20, R49, R0, R20 ;  /* 0x0000000031147223 */ /* 0x000fe20000000014 */
[----:B------:R-:W-:Y:S01]  /*6990*/  LOP3.LUT R0, R75, 0xffff0000, RZ, 0xc0, !PT ;  /* 0xffff00004b007812 */ /* 0x000fe200078ec0ff */
[----:B------:R-:W-:Y:S01]  /*69a0*/  FMUL R27, R46, R27 ;  /* 0x0000001b2e1b7220 */ /* 0x000fe20000400000 */
[----:B------:R-:W-:Y:S01]  /*69b0*/  F2FP.BF16.F32.PACK_AB R9, R15, R10 ;  /* 0x0000000a0f09723e */ /* 0x000fe200000010ff */
[C---:B------:R-:W-:Y:S01]  /*69c0*/  FFMA R21, R49.reuse, R2, R21 ;  /* 0x0000000231157223 */ /* 0x040fe20000000015 */
[C---:B------:R-:W-:Y:S01]  /*69d0*/  FFMA R22, R49.reuse, R3, R22 ;  /* 0x0000000331167223 */ /* 0x040fe20000000016 */
[----:B------:R-:W-:Y:S01]  /*69e0*/  FFMA R27, R49, R0, R27 ;  /* 0x00000000311b7223 */ /* 0x000fe2000000001b */
[----:B------:R-:W-:Y:S01]  /*69f0*/  SHF.L.U32 R2, R80, 0x10, RZ ;  /* 0x0000001050027819 */ /* 0x000fe200000006ff */
[----:B------:R-:W-:Y:S01]  /*6a00*/  FMUL R31, R46, R31 ;  /* 0x0000001f2e1f7220 */ /* 0x000fe20000400000 */
[----:B------:R-:W-:Y:S01]  /*6a10*/  LOP3.LUT R0, R80, 0xffff0000, RZ, 0xc0, !PT ;  /* 0xffff000050007812 */ /* 0x000fe200078ec0ff */
[----:B------:R-:W-:Y:S01]  /*6a20*/  FMUL R35, R46, R35 ;  /* 0x000000232e237220 */ /* 0x000fe20000400000 */
[----:B------:R-:W-:Y:S01]  /*6a30*/  SHF.L.U32 R3, R81, 0x10, RZ ;  /* 0x0000001051037819 */ /* 0x000fe200000006ff */
[----:B------:R-:W-:Y:S01]  /*6a40*/  FFMA R24, R49, R2, R24 ;  /* 0x0000000231187223 */ /* 0x000fe20000000018 */
[----:B------:R-:W-:Y:S01]  /*6a50*/  F2FP.BF16.F32.PACK_AB R10, R13, R12 ;  /* 0x0000000c0d0a723e */ /* 0x000fe200000010ff */
[----:B------:R-:W-:Y:S01]  /*6a60*/  FFMA R25, R49, R0, R25 ;  /* 0x0000000031197223 */ /* 0x000fe20000000019 */
[----:B------:R-:W-:Y:S01]  /*6a70*/  F2FP.BF16.F32.PACK_AB R11, R19, R14 ;  /* 0x0000000e130b723e */ /* 0x000fe200000010ff */
[----:B------:R-:W-:Y:S01]  /*6a80*/  FFMA R26, R49, R3, R26 ;  /* 0x00000003311a7223 */ /* 0x000fe2000000001a */
[----:B------:R-:W-:Y:S02]  /*6a90*/  LOP3.LUT R0, R81, 0xffff0000, RZ, 0xc0, !PT ;  /* 0xffff000051007812 */ /* 0x000fe400078ec0ff */
[C---:B------:R-:W-:Y:S01]  /*6aa0*/  SHF.L.U32 R2, R82.reuse, 0x10, RZ ;  /* 0x0000001052027819 */ /* 0x040fe200000006ff */
[----:B------:R1:W-:Y:S01]  /*6ab0*/  STS.128 [R103+0x10], R8 ;  /* 0x0000100867007388 */ /* 0x0003e20000000c00 */
[----:B------:R-:W-:Y:S01]  /*6ac0*/  LOP3.LUT R3, R82, 0xffff0000, RZ, 0xc0, !PT ;  /* 0xffff000052037812 */ /* 0x000fe200078ec0ff */
[----:B------:R-:W-:Y:S01]  /*6ad0*/  FFMA R31, R49, R0, R31 ;  /* 0x00000000311f7223 */ /* 0x000fe2000000001f */
[----:B------:R-:W-:Y:S01]  /*6ae0*/  SHF.L.U32 R4, R83, 0x10, RZ ;  /* 0x0000001053047819 */ /* 0x000fe200000006ff */
[----:B------:R-:W-:Y:S01]  /*6af0*/  FFMA R28, R49, R2, R28 ;  /* 0x00000002311c7223 */ /* 0x000fe2000000001c */
[----:B------:R-:W-:Y:S01]  /*6b00*/  F2FP.BF16.F32.PACK_AB R16, R17, R16 ;  /* 0x000000101110723e */ /* 0x000fe200000010ff */
[----:B------:R-:W-:Y:S01]  /*6b10*/  FFMA R29, R49, R3, R29 ;  /* 0x00000003311d7223 */ /* 0x000fe2000000001d */
[----:B------:R-:W-:Y:S01]  /*6b20*/  LOP3.LUT R5, R83, 0xffff0000, RZ, 0xc0, !PT ;  /* 0xffff000053057812 */ /* 0x000fe200078ec0ff */
[----:B------:R-:W-:Y:S01]  /*6b30*/  FFMA R30, R49, R4, R30 ;  /* 0x00000004311e7223 */ /* 0x000fe2000000001e */
[----:B------:R-:W-:Y:S02]  /*6b40*/  F2FP.BF16.F32.PACK_AB R17, R23, R18 ;  /* 0x000000121711723e */ /* 0x000fe400000010ff */
[----:B------:R-:W-:Y:S01]  /*6b50*/  F2FP.BF16.F32.PACK_AB R18, R21, R20 ;  /* 0x000000141512723e */ /* 0x000fe200000010ff */
[----:B------:R-:W-:Y:S01]  /*6b60*/  FFMA R35, R49, R5, R35 ;  /* 0x0000000531237223 */ /* 0x000fe20000000023 */
[----:B------:R-:W-:Y:S02]  /*6b70*/  F2FP.BF16.F32.PACK_AB R19, R27, R22 ;  /* 0x000000161b13723e */ /* 0x000fe400000010ff */
[----:B------:R-:W-:Y:S02]  /*6b80*/  F2FP.BF16.F32.PACK_AB R24, R25, R24 ;  /* 0x000000181918723e */ /* 0x000fe400000010ff */
[----:B------:R-:W-:Y:S01]  /*6b90*/  F2FP.BF16.F32.PACK_AB R25, R31, R26 ;  /* 0x0000001a1f19723e */ /* 0x000fe200000010ff */
[----:B------:R1:W-:Y:S01]  /*6ba0*/  STS.128 [R102+0x20], R16 ;  /* 0x0000201066007388 */ /* 0x0003e20000000c00 */
[----:B------:R-:W-:Y:S02]  /*6bb0*/  F2FP.BF16.F32.PACK_AB R26, R29, R28 ;  /* 0x0000001c1d1a723e */ /* 0x000fe400000010ff */
[----:B------:R-:W-:Y:S05]  /*6bc0*/  F2FP.BF16.F32.PACK_AB R27, R35, R30 ;  /* 0x0000001e231b723e */ /* 0x000fea00000010ff */
[----:B------:R1:W-:Y:S01]  /*6bd0*/  STS.128 [R110+0x30], R24 ;  /* 0x000030186e007388 */ /* 0x0003e20000000c00 */
[----:B------:R-:W-:Y:S01]  /*6be0*/  @!PT LDS RZ, [RZ] ;  /* 0x00000000fffff984 */ /* 0x000fe20000000800 */
[----:B------:R-:W-:Y:S01]  /*6bf0*/  @!PT LDS RZ, [RZ] ;  /* 0x00000000fffff984 */ /* 0x000fe20000000800 */
[----:B------:R-:W-:Y:S01]  /*6c00*/  @!PT LDS RZ, [RZ] ;  /* 0x00000000fffff984 */ /* 0x000fe20000000800 */
[----:B------:R-:W-:Y:S01]  /*6c10*/  @!PT LDS RZ, [RZ] ;  /* 0x00000000fffff984 */ /* 0x000fe20000000800 */
[----:B------:R2:W-:Y:S07]  /*6c20*/  MEMBAR.ALL.CTA ;  /* 0x0000000000007992 */ /* 0x0005ee0000008000 */
[----:B--2---:R-:W2:Y:S02]  /*6c30*/  FENCE.VIEW.ASYNC.S ;  /* 0x00000000000073c6 */ /* 0x004ea40000000000 */
[----:B--2---:R-:W-:Y:S06]  /*6c40*/  BAR.SYNC.DEFER_BLOCKING 0x1, 0x80 ;  /* 0x0042000000007b1d */ /* 0x004fec0000010000 */
[----:B------:R-:W-:Y:S05]  /*6c50*/  @P0 BRA `(.L_x_115) ;  /* 0x0000000000280947 */ /* 0x000fea0003800000 */
[----:B------:R-:W-:Y:S02]  /*6c60*/  UIADD3 UR4, UPT, UPT, UR48, 0x200, URZ ;  /* 0x0000020030047890 */ /* 0x000fe4000fffe0ff */
[----:B------:R-:W-:Y:S01]  /*6c70*/  UIADD3 UR6, UP0, UPT, UR52, 0x680, URZ ;  /* 0x0000068034067890 */ /* 0x000fe2000ff1e0ff */
[----:B------:R-:W-:Y:S03]  /*6c80*/  UMOV UR43, UR36 ;  /* 0x00000024002b7c82 */ /* 0x000fe60008000000 */
[----:B------:R-:W-:Y:S01]  /*6c90*/  MOV R97, UR4 ;  /* 0x0000000400617c02 */ /* 0x000fe20008000f00 */
[----:B------:R-:W-:Y:S03]  /*6ca0*/  UIADD3.X UR7, UPT, UPT, URZ, UR53, URZ, UP0, !UPT ;  /* 0x00000035ff077290 */ /* 0x000fe600087fe4ff */
[----:B------:R-:W-:Y:S11]  /*6cb0*/  R2UR UR40, R97 ;  /* 0x00000000612872ca */ /* 0x000ff600000e0000 */
[----:B------:R-:W-:Y:S02]  /*6cc0*/  @!UPT UIADD3 URZ, UPT, UPT, URZ, URZ, URZ ;  /* 0x000000fffffff290 */ /* 0x000fe4000fffe0ff */
[----:B------:R2:W-:Y:S01]  /*6cd0*/  UTMASTG.3D [UR40], [UR6] ;  /* 0x00000028060073b5 */ /* 0x0005e20008010000 */
[----:B------:R0:W-:Y:S01]  /*6ce0*/  UTMACMDFLUSH ;  /* 0x00000000000079b7 */ /* 0x0001e20000000000 */
[----:B--2---:R-:W-:Y:S04]  /*6cf0*/  DEPBAR.LE SB0, 0x1 ;  /* 0x000080400000791a */ /* 0x004fe80000000000 */
.L_x_115:
[----:B------:R-:W-:Y:S05]  /*6d00*/  BSYNC.RECONVERGENT B0 ;  /* 0x0000000000007941 */ /* 0x000fea0003800200 */
.L_x_114:
[----:B------:R-:W-:Y:S01]  /*6d10*/  BAR.SYNC.DEFER_BLOCKING 0x1, 0x80 ;  /* 0x0042000000007b1d */ /* 0x000fe20000010000 */
[----:B------:R-:W-:Y:S01]  /*6d20*/  ISETP.NE.AND P1, PT, R111, RZ, PT ;  /* 0x000000ff6f00720c */ /* 0x000fe20003f25270 */
[----:B------:R-:W-:Y:S01]  /*6d30*/  UIADD3 UR4, UPT, UPT, UR50, -0x1, URZ ;  /* 0xffffffff32047890 */ /* 0x000fe2000fffe0ff */
[----:B------:R-:W-:Y:S03]  /*6d40*/  LEA R2, R60, UR48, 0x3 ;  /* 0x000000303c027c11 */ /* 0x000fe6000f8e18ff */
[----:B------:R-:W-:Y:S08]  /*6d50*/  UISETP.GT.U32.AND UP0, UPT, UR4, -0x3, UPT ;  /* 0xfffffffd0400788c */ /* 0x000ff0000bf04070 */
[----:B------:R-:W-:Y:S01]  /*6d60*/  @P1 SHF.L.U32 R3, R101, 0x1f, RZ ;  /* 0x0000001f65031819 */ /* 0x000fe200000006ff */
[----:B------:R-:W-:Y:S06]  /*6d70*/  BRA.U UP0, `(.L_x_116) ;  /* 0x0000000100247547 */ /* 0x000fec000b800000 */
[----:B------:R-:W-:Y:S01]  /*6d80*/  IMAD.U32 R4, RZ, RZ, UR49 ;  /* 0x00000031ff047e24 */ /* 0x000fe2000f8e00ff */
[----:B------:R-:W-:Y:S01]  /*6d90*/  MOV R0, UR37 ;  /* 0x0000002500007c02 */ /* 0x000fe20008000f00 */
[----:B------:R-:W-:Y:S03]  /*6da0*/  UIADD3 UR49, UPT, UPT, UR49, 0x1, URZ ;  /* 0x0000000131317890 */ /* 0x000fe6000fffe0ff */
[----:B------:R-:W-:Y:S01]  /*6db0*/  @P1 LEA R4, R4, UR48, 0x3 ;  /* 0x0000003004041c11 */ /* 0x000fe2000f8e18ff */
[----:B------:R-:W-:Y:S04]  /*6dc0*/  UISETP.NE.AND UP0, UPT, UR49, 0x3, UPT ;  /* 0x000000033100788c */ /* 0x000fe8000bf05270 */
[----:B------:R-:W-:Y:S01]  /*6dd0*/  @P1 VIADD R4, R4, 0x58 ;  /* 0x0000005804041836 */ /* 0x000fe20000000000 */
[----:B------:R-:W-:Y:S04]  /*6de0*/  USEL UR49, UR49, URZ, UP0 ;  /* 0x000000ff31317287 */ /* 0x000fe80008000000 */
[----:B------:R-:W-:Y:S04]  /*6df0*/  @P1 PRMT R0, R0, 0x654, R4 ;  /* 0x0000065400001816 */ /* 0x000fe80000000004 */
[----:B------:R2:W-:Y:S04]  /*6e00*/  @P1 SYNCS.ARRIVE.TRANS64.RED.A1T0 RZ, [R0+URZ], RZ ;  /* 0x000000ff00ff19a7 */ /* 0x0005e800081004ff */
.L_x_116:
[----:B------:R-:W4:Y:S01]  /*6e10*/  @P1 SYNCS.PHASECHK.TRANS64.TRYWAIT P0, [R2+URZ+0x40], R3 ;  /* 0x00004003020015a7 */ /* 0x000f2200080011ff */
[----:B------:R-:W-:Y:S01]  /*6e20*/  BSSY B1, `(.L_x_117) ;  /* 0x0000016000017945 */ /* 0x000fe20003800000 */
[----:B----4-:R-:W-:Y:S03]  /*6e30*/  @P1 SEL R61, RZ, 0x1, !P0 ;  /* 0x00000001ff3d1807 */ /* 0x010fe60004000000 */
[----:B------:R-:W-:Y:S05]  /*6e40*/  @!P1 BRA `(.L_x_118) ;  /* 0x00000000004c9947 */ /* 0x000fea0003800000 */
[----:B------:R-:W-:Y:S01]  /*6e50*/  ISETP.NE.AND P0, PT, R61, RZ, PT ;  /* 0x000000ff3d00720c */ /* 0x000fe20003f05270 */
[----:B------:R-:W-:Y:S01]  /*6e60*/  BSSY B0, `(.L_x_119) ;  /* 0x000000b000007945 */ /* 0x000fe20003800000 */
[----:B------:R-:W-:Y:S11]  /*6e70*/  ISETP.NE.AND P1, PT, R62, RZ, PT ;  /* 0x000000ff3e00720c */ /* 0x000ff60003f25270 */
[----:B------:R-:W-:Y:S02]  /*6e80*/  @!UPT UIADD3 URZ, UPT, UPT, URZ, URZ, URZ ;  /* 0x000000fffffff290 */ /* 0x000fe4000fffe0ff */
[C---:B------:R-:W-:Y:S01]  /*6e90*/  @P1 IMAD R6, R60.reuse, 0x2000, R104 ;  /* 0x000020003c061824 */ /* 0x040fe200078e0268 */
[C---:B------:R-:W-:Y:S01]  /*6ea0*/  @P1 LEA R4, R60.reuse, R102, 0xd ;  /* 0x000000663c041211 */ /* 0x040fe200078e68ff */
[C---:B------:R-:W-:Y:S02]  /*6eb0*/  @P1 IMAD R5, R60.reuse, 0x2000, R103 ;  /* 0x000020003c051824 */ /* 0x040fe400078e0267 */
[----:B------:R-:W-:Y:S01]  /*6ec0*/  @P1 IMAD R3, R60, 0x2000, R110 ;  /* 0x000020003c031824 */ /* 0x000fe200078e026e */
[----:B------:R-:W-:Y:S06]  /*6ed0*/  @P0 BRA `(.L_x_120) ;  /* 0x00000000000c0947 */ /* 0x000fec0003800000 */
[----:B--2---:R-:W-:Y:S04]  /*6ee0*/  SHF.L.U32 R0, R101, 0x1f, RZ ;  /* 0x0000001f65007819 */ /* 0x004fe800000006ff */
[----:B------:R-:W2:Y:S02]  /*6ef0*/  SYNCS.PHASECHK.TRANS64.TRYWAIT P0, [R2+URZ+0x40], R0 ;  /* 0x00004000020075a7 */ /* 0x000ea400080011ff */
[----:B--2---:R-:W-:Y:S05]  /*6f00*/  @!P0 BRA `(.L_x_121) ;  /* 0x0000002400788947 */ /* 0x004fea0003800000 */
.L_x_120:
[----:B------:R-:W-:Y:S05]  /*6f10*/  BSYNC B0 ;  /* 0x0000000000007941 */ /* 0x000fea0003800000 */
.L_x_119:
[----:B------:R-:W-:Y:S02]  /*6f20*/  ISETP.NE.AND P0, PT, R62, RZ, PT ;  /* 0x000000ff3e00720c */ /* 0x000fe40003f05270 */
[----:B------:R-:W-:Y:S11]  /*6f30*/  IADD3 R60, PT, PT, R60, 0x1, RZ ;  /* 0x000000013c3c7810 */ /* 0x000ff60007ffe0ff */
[----:B------:R4:W1:Y:S04]  /*6f40*/  @P0 LDS.128 R56, [R6] ;  /* 0x0000000006380984 */ /* 0x0008680000000c00 */
[----:B------:R4:W1:Y:S04]  /*6f50*/  @P0 LDS.128 R64, [R5+0x10] ;  /* 0x0000100005400984 */ /* 0x0008680000000c00 */
[----:B------:R4:W1:Y:S04]  /*6f60*/  @P0 LDS.128 R72, [R4+0x20] ;  /* 0x0000200004480984 */ /* 0x0008680000000c00 */
[----:B------:R4:W1:Y:S02]  /*6f70*/  @P0 LDS.128 R80, [R3+0x30] ;  /* 0x0000300003500984 */ /* 0x0008640000000c00 */
.L_x_118:
[----:B------:R-:W-:Y:S05]  /*6f80*/  BSYNC B1 ;  /* 0x0000000000017941 */ /* 0x000fea0003800000 */
.L_x_117:
[----:B--2---:R-:W-:Y:S05]  /*6f90*/  VIADD R0, R47, 0x20 ;  /* 0x000000202f007836 */ /* 0x004fea0000000000 */
[----:B------:R-:W-:Y:S04]  /*6fa0*/  SHF.R.U32.HI R0, RZ, 0x15, R0 ;  /* 0x00000015ff007819 */ /* 0x000fe80000011600 */
[----:B------:R-:W-:Y:S11]  /*6fb0*/  LOP3.LUT P0, RZ, R0, 0x3, R96, 0x48, !PT ;  /* 0x0000000300ff7812 */ /* 0x000ff60007804860 */
[----:B------:R-:W-:Y:S02]  /*6fc0*/  @!UPT UIADD3 URZ, UPT, UPT, URZ, URZ, URZ ;  /* 0x000000fffffff290 */ /* 0x000fe4000fffe0ff */
[----:B------:R-:W-:Y:S05]  /*6fd0*/  @!P0 BRA `(.L_x_122) ;  /* 0x0000000000408947 */ /* 0x000fea0003800000 */
[----:B------:R-:W2:Y:S01]  /*6fe0*/  LDCU.64 UR8, c[0x4][0x70] ;  /* 0x01000e00ff0877ac */ /* 0x000ea20008000a00 */
[----:B----4-:R-:W-:Y:S01]  /*6ff0*/  MOV R3, 0x0 ;  /* 0x0000000000037802 */ /* 0x010fe20000000f00 */
[----:B------:R-:W-:Y:S02]  /*7000*/  HFMA2 R12, -RZ, RZ, 0, 5.9604644775390625e-08 ;  /* 0x00000001ff0c7431 */ /* 0x000fe400000001ff */
[----:B-1----:R-:W-:Y:S02]  /*7010*/  IMAD.MOV.U32 R8, RZ, RZ, 0x192 ;  /* 0x00000192ff087424 */ /* 0x002fe400078e00ff */
[----:B------:R-:W-:Y:S01]  /*7020*/  IMAD.MOV.U32 R13, RZ, RZ, RZ ;  /* 0x000000ffff0d7224 */ /* 0x000fe200078e00ff */
[----:B------:R-:W1:Y:S01]  /*7030*/  LDCU.64 UR6, c[0x4][0x78] ;  /* 0x01000f00ff0677ac */ /* 0x000e620008000a00 */
[----:B------:R-:W4:Y:S01]  /*7040*/  LDC.64 R2, c[0x4][R3] ;  /* 0x0100000003027b82 */ /* 0x000f220000000a00 */
[----:B------:R-:W5:Y:S01]  /*7050*/  LDCU.64 UR4, c[0x4][0x10] ;  /* 0x01000200ff0477ac */ /* 0x000f620008000a00 */
[----:B--2---:R-:W-:Y:S01]  /*7060*/  MOV R5, UR9 ;  /* 0x0000000900057c02 */ /* 0x004fe20008000f00 */
[----:B------:R-:W-:Y:S01]  /*7070*/  IMAD.U32 R4, RZ, RZ, UR8 ;  /* 0x00000008ff047e24 */ /* 0x000fe2000f8e00ff */
[----:B-1----:R-:W-:Y:S01]  /*7080*/  MOV R7, UR7 ;  /* 0x0000000700077c02 */ /* 0x002fe20008000f00 */
[----:B------:R-:W-:Y:S01]  /*7090*/  IMAD.U32 R6, RZ, RZ, UR6 ;  /* 0x00000006ff067e24 */ /* 0x000fe2000f8e00ff */
[----:B-----5:R-:W-:Y:S01]  /*70a0*/  MOV R11, UR5 ;  /* 0x00000005000b7c02 */ /* 0x020fe20008000f00 */
[----:B------:R-:W-:Y:S02]  /*70b0*/  IMAD.U32 R10, RZ, RZ, UR4 ;  /* 0x00000004ff0a7e24 */ /* 0x000fe4000f8e00ff */
[----:B------:R-:W-:Y:S07]  /*70c0*/  LEPC R20, `(.L_x_122) ;  /* 0x000000001014794e */ /* 0x000fee0000000000 */
[----:B---34-:R-:W-:Y:S05]  /*70d0*/  CALL.ABS.NOINC R2 ;  /* 0x0000000002007343 */ /* 0x018fea0003c00000 */
.L_x_122:
[C---:B-1----:R-:W-:Y:S01]  /*70e0*/  SHF.L.U32 R50, R56.reuse, 0x10, RZ ;  /* 0x0000001038327819 */ /* 0x042fe200000006ff */
[----:B------:R-:W-:Y:S05]  /*70f0*/  WARPSYNC.ALL ;  /* 0x0000000000007948 */ /* 0x000fea0003800000 */
[----:B------:R-:W-:Y:S01]  /*7100*/  R2UR UR4, R47 ;  /* 0x000000002f0472ca */ /* 0x000fe200000e0000 */
[----:B------:R-:W-:Y:S01]  /*7110*/  BSSY.RECONVERGENT B0, `(.L_x_123) ;  /* 0x0000087000007945 */ /* 0x000fe20003800200 */
[----:B------:R-:W-:Y:S02]  /*7120*/  LOP3.LUT R51, R56, 0xffff0000, RZ, 0xc0, !PT ;  /* 0xffff000038337812 */ /* 0x000fe400078ec0ff */
[----:B------:R-:W-:Y:S02]  /*7130*/  SHF.L.U32 R52, R57, 0x10, RZ ;  /* 0x0000001039347819 */ /* 0x000fe400000006ff */
[----:B------:R-:W-:Y:S07]  /*7140*/  ISETP.NE.AND P0, PT, R106, RZ, PT ;  /* 0x000000ff6a00720c */ /* 0x000fee0003f05270 */
[----:B----4-:R-:W1:Y:S02]  /*7150*/  LDTM.x32 R4, tmem[UR4+0x20] ;  /* 0x00002004000479ee */ /* 0x010e6400082c0000 */
[C---:B-1----:R-:W-:Y:S01]  /*7160*/  FMUL R0, R46.reuse, R4 ;  /* 0x000000042e007220 */ /* 0x042fe20000400000 */
        /* <DEDUP_REMOVED lines=70> */
[----:B------:R1:W-:Y:S01]  /*75d0*/  STS.128 [R104+0x2000], R52 ;  /* 0x0020003468007388 */ /* 0x0003e20000000c00 */
        /* <DEDUP_REMOVED lines=49> */
[----:B------:R-:W-:Y:S02]  /*78f0*/  UIADD3 UR8, UP0, UPT, UR52, 0x680, URZ ;  /* 0x0000068034087890 */ /* 0x000fe4000ff1e0ff */
[----:B------:R-:W-:Y:S02]  /*7900*/  UIADD3 UR5, UPT, UPT, UR41, 0x20, URZ ;  /* 0x0000002029057890 */ /* 0x000fe4000fffe0ff */
[----:B------:R-:W-:Y:S02]  /*7910*/  UIADD3 UR4, UPT, UPT, UR48, 0x2200, URZ ;  /* 0x0000220030047890 */ /* 0x000fe4000fffe0ff */
[----:B------:R-:W-:Y:S01]  /*7920*/  UIADD3.X UR9, UPT, UPT, URZ, UR53, URZ, UP0, !UPT ;  /* 0x00000035ff097290 */ /* 0x000fe200087fe4ff */
[----:B------:R-:W-:Y:S01]  /*7930*/  UMOV UR6, UR42 ;  /* 0x0000002a00067c82 */ /* 0x000fe20008000000 */
[----:B------:R-:W-:Y:S07]  /*7940*/  UMOV UR7, UR36 ;  /* 0x0000002400077c82 */ /* 0x000fee0008000000 */
[----:B------:R2:W-:Y:S01]  /*7950*/  UTMASTG.3D [UR4], [UR8] ;  /* 0x00000004080073b5 */ /* 0x0005e20008010000 */
[----:B------:R0:W-:Y:S01]  /*7960*/  UTMACMDFLUSH ;  /* 0x00000000000079b7 */ /* 0x0001e20000000000 */
[----:B--2---:R-:W-:Y:S04]  /*7970*/  DEPBAR.LE SB0, 0x1 ;  /* 0x000080400000791a */ /* 0x004fe80000000000 */
.L_x_124:
[----:B------:R-:W-:Y:S05]  /*7980*/  BSYNC.RECONVERGENT B0 ;  /* 0x0000000000007941 */ /* 0x000fea0003800200 */
.L_x_123:
[----:B------:R-:W-:Y:S01]  /*7990*/  BAR.SYNC.DEFER_BLOCKING 0x1, 0x80 ;  /* 0x0042000000007b1d */ /* 0x000fe20000010000 */
[----:B------:R-:W-:Y:S01]  /*79a0*/  ISETP.NE.AND P1, PT, R111, RZ, PT ;  /* 0x000000ff6f00720c */ /* 0x000fe20003f25270 */
[----:B------:R-:W-:Y:S01]  /*79b0*/  UISETP.GT.U32.AND UP0, UPT, UR50, -0x3, UPT ;  /* 0xfffffffd3200788c */ /* 0x000fe2000bf04070 */
[----:B------:R-:W-:Y:S11]  /*79c0*/  LEA R4, R60, UR48, 0x3 ;  /* 0x000000303c047c11 */ /* 0x000ff6000f8e18ff */
        /* <DEDUP_REMOVED lines=11> */
.L_x_125:
        /* <DEDUP_REMOVED lines=9> */
[C---:B--2---:R-:W-:Y:S01]  /*7b10*/  @P1 LEA R0, R60.reuse, R102, 0xd ;  /* 0x000000663c001211 */ /* 0x044fe200078e68ff */
[C---:B------:R-:W-:Y:S02]  /*7b20*/  @P1 IMAD R2, R60.reuse, 0x2000, R103 ;  /* 0x000020003c021824 */ /* 0x040fe400078e0267 */
[----:B------:R-:W-:Y:S01]  /*7b30*/  @P1 IMAD R60, R60, 0x2000, R110 ;  /* 0x000020003c3c1824 */ /* 0x000fe200078e026e */
[----:B------:R-:W-:Y:S06]  /*7b40*/  @P0 BRA `(.L_x_129) ;  /* 0x00000000000c0947 */ /* 0x000fec0003800000 */
[----:B------:R-:W-:Y:S04]  /*7b50*/  SHF.L.U32 R5, R101, 0x1f, RZ ;  /* 0x0000001f65057819 */ /* 0x000fe800000006ff */
[----:B------:R-:W2:Y:S02]  /*7b60*/  SYNCS.PHASECHK.TRANS64.TRYWAIT P0, [R4+URZ+0x40], R5 ;  /* 0x00004005040075a7 */ /* 0x000ea400080011ff */
[----:B--2---:R-:W-:Y:S05]  /*7b70*/  @!P0 BRA `(.L_x_130) ;  /* 0x0000001800708947 */ /* 0x004fea0003800000 */
.L_x_129:
[----:B------:R-:W-:Y:S05]  /*7b80*/  BSYNC B0 ;  /* 0x0000000000007941 */ /* 0x000fea0003800000 */
.L_x_128:
[----:B------:R-:W-:Y:S11]  /*7b90*/  ISETP.NE.AND P0, PT, R62, RZ, PT ;  /* 0x000000ff3e00720c */ /* 0x000ff60003f05270 */
[----:B------:R-:W-:Y:S02]  /*7ba0*/  @!UPT UIADD3 URZ, UPT, UPT, URZ, URZ, URZ ;  /* 0x000000fffffff290 */ /* 0x000fe4000fffe0ff */
[----:B------:R4:W1:Y:S04]  /*7bb0*/  @P0 LDS.128 R56, [R3] ;  /* 0x0000000003380984 */ /* 0x0008680000000c00 */
[----:B------:R4:W1:Y:S04]  /*7bc0*/  @P0 LDS.128 R64, [R2+0x10] ;  /* 0x0000100002400984 */ /* 0x0008680000000c00 */
[----:B------:R4:W1:Y:S04]  /*7bd0*/  @P0 LDS.128 R72, [R0+0x20] ;  /* 0x0000200000480984 */ /* 0x0008680000000c00 */
[----:B------:R4:W1:Y:S02]  /*7be0*/  @P0 LDS.128 R80, [R60+0x30] ;  /* 0x000030003c500984 */ /* 0x0008640000000c00 */
.L_x_127:
[----:B------:R-:W-:Y:S05]  /*7bf0*/  BSYNC B1 ;  /* 0x0000000000017941 */ /* 0x000fea0003800000 */
.L_x_126:
[----:B--2-4-:R-:W-:Y:S05]  /*7c00*/  VIADD R0, R47, 0x40 ;  /* 0x000000402f007836 */ /* 0x014fea0000000000 */
[----:B------:R-:W-:Y:S04]  /*7c10*/  SHF.R.U32.HI R0, RZ, 0x15, R0 ;  /* 0x00000015ff007819 */ /* 0x000fe80000011600 */
[----:B------:R-:W-:Y:S11]  /*7c20*/  LOP3.LUT P0, RZ, R0, 0x3, R96, 0x48, !PT ;  /* 0x0000000300ff7812 */ /* 0x000ff60007804860 */
[----:B------:R-:W-:Y:S02]  /*7c30*/  @!UPT UIADD3 URZ, UPT, UPT, URZ, URZ, URZ ;  /* 0x000000fffffff290 */ /* 0x000fe4000fffe0ff */
[----:B------:R-:W-:Y:S05]  /*7c40*/  @!P0 BRA `(.L_x_131) ;  /* 0x0000000000408947 */ /* 0x000fea0003800000 */
[----:B------:R-:W2:Y:S01]  /*7c50*/  LDCU.64 UR8, c[0x4][0x70] ;  /* 0x01000e00ff0877ac */ /* 0x000ea20008000a00 */
[----:B------:R-:W-:Y:S01]  /*7c60*/  MOV R3, 0x0 ;  /* 0x0000000000037802 */ /* 0x000fe20000000f00 */
        /* <DEDUP_REMOVED lines=14> */
.L_x_131:
[----:B------:R-:W-:Y:S01]  /*7d50*/  ISETP.NE.AND P0, PT, R106, RZ, PT ;  /* 0x000000ff6a00720c */ /* 0x000fe20003f05270 */
[----:B------:R-:W-:Y:S05]  /*7d60*/  WARPSYNC.ALL ;  /* 0x0000000000007948 */ /* 0x000fea0003800000 */
[----:B------:R-:W-:Y:S01]  /*7d70*/  R2UR UR4, R47 ;  /* 0x000000002f0472ca */ /* 0x000fe200000e0000 */
[----:B------:R-:W-:Y:S01]  /*7d80*/  BSSY.RECONVERGENT B0, `(.L_x_132) ;  /* 0x000008b000007945 */ /* 0x000fe20003800200 */
[C---:B-1----:R-:W-:Y:S02]  /*7d90*/  SHF.L.U32 R47, R56.reuse, 0x10, RZ ;  /* 0x00000010382f7819 */ /* 0x042fe400000006ff */
[----:B------:R-:W-:Y:S02]  /*7da0*/  LOP3.LUT R50, R56, 0xffff0000, RZ, 0xc0, !PT ;  /* 0xffff000038327812 */ /* 0x000fe400078ec0ff */
[C---:B------:R-:W-:Y:S02]  /*7db0*/  SHF.L.U32 R51, R57.reuse, 0x10, RZ ;  /* 0x0000001039337819 */ /* 0x040fe400000006ff */
[----:B------:R-:W-:Y:S02]  /*7dc0*/  LOP3.LUT R52, R57, 0xffff0000, RZ, 0xc0, !PT ;  /* 0xffff000039347812 */ /* 0x000fe400078ec0ff */
[C---:B------:R-:W-:Y:S02]  /*7dd0*/  SHF.L.U32 R53, R58.reuse, 0x10, RZ ;  /* 0x000000103a357819 */ /* 0x040fe400000006ff */
[----:B------:R-:W-:Y:S01]  /*7de0*/  LOP3.LUT R54, R58, 0xffff0000, RZ, 0xc0, !PT ;  /* 0xffff00003a367812 */ /* 0x000fe200078ec0ff */
[----:B------:R-:W1:Y:S01]  /*7df0*/  LDTM.x32 R4, tmem[UR4+0x40] ;  /* 0x00004004000479ee */ /* 0x000e6200082c0000 */
[C---:B------:R-:W-:Y:S01]  /*7e00*/  SHF.L.U32 R55, R59.reuse, 0x10, RZ ;  /* 0x000000103b377819 */ /* 0x040fe200000006ff */
[----:B------:R-:W-:Y:S01]  /*7e10*/  NOP ;  /* 0x0000000000007918 */ /* 0x000fe20000000000 */
[----:B------:R-:W-:Y:S02]  /*7e20*/  LOP3.LUT R56, R59, 0xffff0000, RZ, 0xc0, !PT ;  /* 0xffff00003b387812 */ /* 0x000fe400078ec0ff */
[C---:B------:R-:W-:Y:S02]  /*7e30*/  SHF.L.U32 R57, R64.reuse, 0x10, RZ ;  /* 0x0000001040397819 */ /* 0x040fe400000006ff */
[----:B------:R-:W-:Y:S02]  /*7e40*/  LOP3.LUT R58, R64, 0xffff0000, RZ, 0xc0, !PT ;  /* 0xffff0000403a7812 */ /* 0x000fe400078ec0ff */
[C---:B------:R-:W-:Y:S02]  /*7e50*/  SHF.L.U32 R59, R65.reuse, 0x10, RZ ;  /* 0x00000010413b7819 */ /* 0x040fe400000006ff */
[----:B------:R-:W-:Y:S02]  /*7e60*/  LOP3.LUT R60, R65, 0xffff0000, RZ, 0xc0, !PT ;  /* 0xffff0000413c7812 */ /* 0x000fe400078ec0ff */
[C---:B------:R-:W-:Y:S02]  /*7e70*/  SHF.L.U32 R61, R66.reuse, 0x10, RZ ;  /* 0x00000010423d7819 */ /* 0x040fe400000006ff */
[----:B------:R-:W-:Y:S02]  /*7e80*/  LOP3.LUT R62, R66, 0xffff0000, RZ, 0xc0, !PT ;  /* 0xffff0000423e7812 */ /* 0x000fe400078ec0ff */
[C---:B------:R-:W-:Y:S02]  /*7e90*/  SHF.L.U32 R63, R67.reuse, 0x10, RZ ;  /* 0x00000010433f7819 */ /* 0x040fe400000006ff */
[----:B------:R-:W-:Y:S02]  /*7ea0*/  IADD3 R112, PT, PT, R112, 0xc0, RZ ;  /* 0x000000c070707810 */ /* 0x000fe40007ffe0ff */
[----:B------:R-:W-:Y:S02]  /*7eb0*/  LOP3.LUT R64, R67, 0xffff0000, RZ, 0xc0, !PT ;  /* 0xffff000043407812 */ /* 0x000fe400078ec0ff */
[----:B------:R-:W-:Y:S01]  /*7ec0*/  SHF.L.U32 R65, R72, 0x10, RZ ;  /* 0x0000001048417819 */ /* 0x000fe200000006ff */
[----:B-1----:R-:W-:Y:S01]  /*7ed0*/  FMUL R4, R46, R4 ;  /* 0x000000042e047220 */ /* 0x002fe20000400000 */
[----:B------:R-:W-:Y:S01]  /*7ee0*/  LOP3.LUT R66, R72, 0xffff0000, RZ, 0xc0, !PT ;  /* 0xffff000048427812 */ /* 0x000fe200078ec0ff */
[----:B------:R-:W-:Y:S01]  /*7ef0*/  FMUL R5, R46, R5 ;  /* 0x000000052e057220 */ /* 0x000fe20000400000 */
[----:B------:R-:W-:Y:S01]  /*7f00*/  LOP3.LUT R112, R112, 0xfefffff8, RZ, 0xc0, !PT ;  /* 0xfefffff870707812 */ /* 0x000fe200078ec0ff */
[C---:B------:R-:W-:Y:S01]  /*7f10*/  FFMA R4, R49.reuse, R47, R4 ;  /* 0x0000002f31047223 */ /* 0x040fe20000000004 */
[C---:B------:R-:W-:Y:S01]  /*7f20*/  FMUL R6, R46.reuse, R6 ;  /* 0x000000062e067220 */ /* 0x040fe20000400000 */
[----:B------:R-:W-:Y:S01]  /*7f30*/  FFMA R5, R49, R50, R5 ;  /* 0x0000003231057223 */ /* 0x000fe20000000005 */
[----:B------:R-:W-:Y:S01]  /*7f40*/  SHF.L.U32 R67, R73, 0x10, RZ ;  /* 0x0000001049437819 */ /* 0x000fe200000006ff */
[----:B------:R1:W-:Y:S01]  /*7f50*/  SYNCS.ARRIVE.TRANS64.RED.A1T0 RZ, [R112+URZ], RZ ;  /* 0x000000ff70ff79a7 */ /* 0x0003e200081004ff */
[----:B------:R-:W-:Y:S01]  /*7f60*/  FFMA R6, R49, R51, R6 ;  /* 0x0000003331067223 */ /* 0x000fe20000000006 */
[C---:B------:R-:W-:Y:S01]  /*7f70*/  FMUL R7, R46.reuse, R7 ;  /* 0x000000072e077220 */ /* 0x040fe20000400000 */
[----:B------:R-:W-:Y:S01]  /*7f80*/  F2FP.BF16.F32.PACK_AB R4, R5, R4 ;  /* 0x000000040504723e */ /* 0x000fe200000010ff */
[C---:B------:R-:W-:Y:S01]  /*7f90*/  FMUL R8, R46.reuse, R8 ;  /* 0x000000082e087220 */ /* 0x040fe20000400000 */
[----:B------:R-:W-:Y:S01]  /*7fa0*/  FMUL R9, R46, R9 ;  /* 0x000000092e097220 */ /* 0x000fe20000400000 */
[----:B------:R-:W-:Y:S01]  /*7fb0*/  LOP3.LUT R68, R73, 0xffff0000, RZ, 0xc0, !PT ;  /* 0xffff000049447812 */ /* 0x000fe200078ec0ff */
[C---:B------:R-:W-:Y:S01]  /*7fc0*/  FFMA R7, R49.reuse, R52, R7 ;  /* 0x0000003431077223 */ /* 0x040fe20000000007 */
[C---:B------:R-:W-:Y:S01]  /*7fd0*/  FFMA R8, R49.reuse, R53, R8 ;  /* 0x0000003531087223 */ /* 0x040fe20000000008 */
[----:B------:R-:W-:Y:S01]  /*7fe0*/  SHF.L.U32 R69, R74, 0x10, RZ ;  /* 0x000000104a457819 */ /* 0x000fe200000006ff */
[----:B------:R-:W-:Y:S01]  /*7ff0*/  FFMA R9, R49, R54, R9 ;  /* 0x0000003631097223 */ /* 0x000fe20000000009 */
[C---:B------:R-:W-:Y:S01]  /*8000*/  FMUL R10, R46.reuse, R10 ;  /* 0x0000000a2e0a7220 */ /* 0x040fe20000400000 */
[----:B------:R-:W-:Y:S01]  /*8010*/  F2FP.BF16.F32.PACK_AB R5, R7, R6 ;  /* 0x000000060705723e */ /* 0x000fe200000010ff */
[C---:B------:R-:W-:Y:S01]  /*8020*/  FMUL R11, R46.reuse, R11 ;  /* 0x0000000b2e0b7220 */ /* 0x040fe20000400000 */
[----:B------:R-:W-:Y:S01]  /*8030*/  FMUL R0, R46, R12 ;  /* 0x0000000c2e007220 */ /* 0x000fe20000400000 */
[----:B------:R-:W-:Y:S01]  /*8040*/  F2FP.BF16.F32.PACK_AB R6, R9, R8 ;  /* 0x000000080906723e */ /* 0x000fe200000010ff */
[C---:B------:R-:W-:Y:S01]  /*8050*/  FFMA R10, R49.reuse, R55, R10 ;  /* 0x00000037310a7223 */ /* 0x040fe2000000000a */
[C---:B------:R-:W-:Y:S01]  /*8060*/  FFMA R11, R49.reuse, R56, R11 ;  /* 0x00000038310b7223 */ /* 0x040fe2000000000b */
[----:B------:R-:W-:Y:S01]  /*8070*/  LOP3.LUT R70, R74, 0xffff0000, RZ, 0xc0, !PT ;  /* 0xffff00004a467812 */ /* 0x000fe200078ec0ff */
[----:B------:R-:W-:Y:S01]  /*8080*/  FFMA R0, R49, R57, R0 ;  /* 0x0000003931007223 */ /* 0x000fe20000000000 */
[C---:B------:R-:W-:Y:S01]  /*8090*/  FMUL R2, R46.reuse, R13 ;  /* 0x0000000d2e027220 */ /* 0x040fe20000400000 */
[----:B------:R-:W-:Y:S01]  /*80a0*/  SHF.L.U32 R71, R75, 0x10, RZ ;  /* 0x000000104b477819 */ /* 0x000fe200000006ff */
[C---:B------:R-:W-:Y:S01]  /*80b0*/  FMUL R3, R46.reuse, R14 ;  /* 0x0000000e2e037220 */ /* 0x040fe20000400000 */
[----:B------:R-:W-:Y:S01]  /*80c0*/  F2FP.BF16.F32.PACK_AB R7, R11, R10 ;  /* 0x0000000a0b07723e */ /* 0x000fe200000010ff */
[----:B------:R-:W-:Y:S01]  /*80d0*/  FFMA R2, R49, R58, R2 ;  /* 0x0000003a31027223 */ /* 0x000fe20000000002 */
[C---:B------:R-:W-:Y:S01]  /*80e0*/  FMUL R15, R46.reuse, R15 ;  /* 0x0000000f2e0f7220 */ /* 0x040fe20000400000 */
[C---:B------:R-:W-:Y:S01]  /*80f0*/  FMUL R12, R46.reuse, R16 ;  /* 0x000000102e0c7220 */ /* 0x040fe20000400000 */
[----:B------:R-:W-:Y:S01]  /*8100*/  FMUL R13, R46, R17 ;  /* 0x000000112e0d7220 */ /* 0x000fe20000400000 */
[----:B------:R1:W-:Y:S01]  /*8110*/  STS.128 [R104+0x4000], R4 ;  /* 0x0040000468007388 */ /* 0x0003e20000000c00 */
[----:B------:R-:W-:Y:S01]  /*8120*/  LOP3.LUT R72, R75, 0xffff0000, RZ, 0xc0, !PT ;  /* 0xffff00004b487812 */ /* 0x000fe200078ec0ff */
[C---:B------:R-:W-:Y:S01]  /*8130*/  FFMA R3, R49.reuse, R59, R3 ;  /* 0x0000003b31037223 */ /* 0x040fe20000000003 */
[----:B------:R-:W-:Y:S01]  /*8140*/  SHF.L.U32 R73, R80, 0x10, RZ ;  /* 0x0000001050497819 */ /* 0x000fe200000006ff */
[C---:B------:R-:W-:Y:S01]  /*8150*/  FFMA R15, R49.reuse, R60, R15 ;  /* 0x0000003c310f7223 */ /* 0x040fe2000000000f */
[----:B------:R-:W-:Y:S01]  /*8160*/  F2FP.BF16.F32.PACK_AB R8, R2, R0 ;  /* 0x000000000208723e */ /* 0x000fe200000010ff */
[C---:B------:R-:W-:Y:S01]  /*8170*/  FFMA R12, R49.reuse, R61, R12 ;  /* 0x0000003d310c7223 */ /* 0x040fe2000000000c */
[C---:B------:R-:W-:Y:S01]  /*8180*/  FFMA R13, R49.reuse, R62, R13 ;  /* 0x0000003e310d7223 */ /* 0x040fe2000000000d */
[C---:B------:R-:W-:Y:S01]  /*8190*/  FMUL R14, R46.reuse, R18 ;  /* 0x000000122e0e7220 */ /* 0x040fe20000400000 */
[C---:B------:R-:W-:Y:S01]  /*81a0*/  FMUL R19, R46.reuse, R19 ;  /* 0x000000132e137220 */ /* 0x040fe20000400000 */
[C---:B------:R-:W-:Y:S01]  /*81b0*/  FMUL R16, R46.reuse, R20 ;  /* 0x000000142e107220 */ /* 0x040fe20000400000 */
[C---:B------:R-:W-:Y:S01]  /*81c0*/  FMUL R17, R46.reuse, R21 ;  /* 0x000000152e117220 */ /* 0x040fe20000400000 */
[C---:B------:R-:W-:Y:S01]  /*81d0*/  FFMA R14, R49.reuse, R63, R14 ;  /* 0x0000003f310e7223 */ /* 0x040fe2000000000e */
        /* <DEDUP_REMOVED lines=9> */
[----:B------:R-:W-:Y:S01]  /*8270*/  FFMA R23, R49, R68, R23 ;  /* 0x0000004431177223 */ /* 0x000fe20000000017 */
[C---:B------:R-:W-:Y:S01]  /*8280*/  FMUL R27, R46.reuse, R27 ;  /* 0x0000001b2e1b7220 */ /* 0x040fe20000400000 */
[----:B------:R-:W-:Y:S01]  /*8290*/  F2FP.BF16.F32.PACK_AB R9, R15, R3 ;  /* 0x000000030f09723e */ /* 0x000fe200000010ff */
[----:B------:R-:W-:Y:S01]  /*82a0*/  FFMA R20, R49, R69, R20 ;  /* 0x0000004531147223 */ /* 0x000fe20000000014 */
[----:B------:R-:W-:Y:S01]  /*82b0*/  F2FP.BF16.F32.PACK_AB R10, R13, R12 ;  /* 0x0000000c0d0a723e */ /* 0x000fe200000010ff */
[----:B------:R-:W-:Y:S01]  /*82c0*/  FMUL R24, R46, R28 ;  /* 0x0000001c2e187220 */ /* 0x000fe20000400000 */
[----:B------:R-:W-:Y:S01]  /*82d0*/  F2FP.BF16.F32.PACK_AB R11, R19, R14 ;  /* 0x0000000e130b723e */ /* 0x000fe200000010ff */
[----:B------:R-:W-:Y:S01]  /*82e0*/  FFMA R21, R49, R70, R21 ;  /* 0x0000004631157223 */ /* 0x000fe20000000015 */
[----:B------:R-:W-:Y:S01]  /*82f0*/  LOP3.LUT R74, R80, 0xffff0000, RZ, 0xc0, !PT ;  /* 0xffff0000504a7812 */ /* 0x000fe200078ec0ff */
[C---:B------:R-:W-:Y:S01]  /*8300*/  FMUL R25, R46.reuse, R29 ;  /* 0x0000001d2e197220 */ /* 0x040fe20000400000 */
[----:B------:R-:W-:Y:S01]  /*8310*/  SHF.L.U32 R75, R81, 0x10, RZ ;  /* 0x00000010514b7819 */ /* 0x000fe200000006ff */
[----:B------:R1:W-:Y:S01]  /*8320*/  STS.128 [R103+0x4010], R8 ;  /* 0x0040100867007388 */ /* 0x0003e20000000c00 */
[----:B------:R-:W-:Y:S01]  /*8330*/  FFMA R22, R49, R71, R22 ;  /* 0x0000004731167223 */ /* 0x000fe20000000016 */
[----:B------:R-:W-:Y:S01]  /*8340*/  LOP3.LUT R76, R81, 0xffff0000, RZ, 0xc0, !PT ;  /* 0xffff0000514c7812 */ /* 0x000fe200078ec0ff */
[----:B------:R-:W-:Y:S01]  /*8350*/  FMUL R26, R46, R30 ;  /* 0x0000001e2e1a7220 */ /* 0x000fe20000400000 */
[C---:B------:R-:W-:Y:S01]  /*8360*/  FFMA R27, R49.reuse, R72, R27 ;  /* 0x00000048311b7223 */ /* 0x040fe2000000001b */
[----:B------:R-:W-:Y:S01]  /*8370*/  SHF.L.U32 R77, R82, 0x10, RZ ;  /* 0x00000010524d7819 */ /* 0x000fe200000006ff */
[----:B------:R-:W-:Y:S01]  /*8380*/  FMUL R31, R46, R31 ;  /* 0x0000001f2e1f7220 */ /* 0x000fe20000400000 */
[C---:B------:R-:W-:Y:S01]  /*8390*/  FFMA R24, R49.reuse, R73, R24 ;  /* 0x0000004931187223 */ /* 0x040fe20000000018 */
[----:B------:R-:W-:Y:S01]  /*83a0*/  LOP3.LUT R78, R82, 0xffff0000, RZ, 0xc0, !PT ;  /* 0xffff0000524e7812 */ /* 0x000fe200078ec0ff */
[C---:B------:R-:W-:Y:S01]  /*83b0*/  FMUL R28, R46.reuse, R32 ;  /* 0x000000202e1c7220 */ /* 0x040fe20000400000 */
[----:B------:R-:W-:Y:S01]  /*83c0*/  FFMA R25, R49, R74, R25 ;  /* 0x0000004a31197223 */ /* 0x000fe20000000019 */
[----:B------:R-:W-:Y:S01]  /*83d0*/  SHF.L.U32 R79, R83, 0x10, RZ ;  /* 0x00000010534f7819 */ /* 0x000fe200000006ff */
[C---:B------:R-:W-:Y:S01]  /*83e0*/  FMUL R29, R46.reuse, R33 ;  /* 0x000000212e1d7220 */ /* 0x040fe20000400000 */
[----:B------:R-:W-:Y:S01]  /*83f0*/  F2FP.BF16.F32.PACK_AB R16, R17, R16 ;  /* 0x000000101110723e */ /* 0x000fe200000010ff */
[----:B------:R-:W-:Y:S01]  /*8400*/  FFMA R26, R49, R75, R26 ;  /* 0x0000004b311a7223 */ /* 0x000fe2000000001a */
[----:B------:R-:W-:Y:S01]  /*8410*/  LOP3.LUT R80, R83, 0xffff0000, RZ, 0xc0, !PT ;  /* 0xffff000053507812 */ /* 0x000fe200078ec0ff */
[C---:B------:R-:W-:Y:S01]  /*8420*/  FMUL R30, R46.reuse, R34 ;  /* 0x000000222e1e7220 */ /* 0x040fe20000400000 */
[----:B------:R-:W-:Y:S01]  /*8430*/  F2FP.BF16.F32.PACK_AB R17, R23, R18 ;  /* 0x000000121711723e */ /* 0x000fe200000010ff */
[----:B------:R-:W-:Y:S01]  /*8440*/  FFMA R31, R49, R76, R31 ;  /* 0x0000004c311f7223 */ /* 0x000fe2000000001f */
[----:B------:R-:W-:Y:S01]  /*8450*/  FMUL R35, R46, R35 ;  /* 0x000000232e237220 */ /* 0x000fe20000400000 */
[----:B------:R-:W-:Y:S01]  /*8460*/  F2FP.BF16.F32.PACK_AB R18, R21, R20 ;  /* 0x000000141512723e */ /* 0x000fe200000010ff */
[----:B------:R-:W-:Y:S01]  /*8470*/  FFMA R28, R49, R77, R28 ;  /* 0x0000004d311c7223 */ /* 0x000fe2000000001c */
[----:B------:R-:W-:Y:S01]  /*8480*/  F2FP.BF16.F32.PACK_AB R19, R27, R22 ;  /* 0x000000161b13723e */ /* 0x000fe200000010ff */
[C---:B------:R-:W-:Y:S01]  /*8490*/  FFMA R29, R49.reuse, R78, R29 ;  /* 0x0000004e311d7223 */ /* 0x040fe2000000001d */
[C---:B------:R-:W-:Y:S01]  /*84a0*/  FFMA R30, R49.reuse, R79, R30 ;  /* 0x0000004f311e7223 */ /* 0x040fe2000000001e */
[----:B------:R-:W-:Y:S01]  /*84b0*/  FFMA R35, R49, R80, R35 ;  /* 0x0000005031237223 */ /* 0x000fe20000000023 */
[----:B------:R-:W-:Y:S01]  /*84c0*/  F2FP.BF16.F32.PACK_AB R24, R25, R24 ;  /* 0x000000181918723e */ /* 0x000fe200000010ff */
[----:B------:R1:W-:Y:S01]  /*84d0*/  STS.128 [R102+0x4020], R16 ;  /* 0x0040201066007388 */ /* 0x0003e20000000c00 */
[----:B------:R-:W-:Y:S02]  /*84e0*/  F2FP.BF16.F32.PACK_AB R25, R31, R26 ;  /* 0x0000001a1f19723e */ /* 0x000fe400000010ff */
        /* <DEDUP_REMOVED lines=20> */
.L_x_133:
[----:B------:R-:W-:Y:S05]  /*8630*/  BSYNC.RECONVERGENT B0 ;  /* 0x0000000000007941 */ /* 0x000fea0003800200 */
.L_x_132:
[----:B------:R-:W-:Y:S01]  /*8640*/  BAR.SYNC.DEFER_BLOCKING 0x1, 0x80 ;  /* 0x0042000000007b1d */ /* 0x000fe20000010000 */
[----:B------:R-:W-:Y:S01]  /*8650*/  UIADD3 UR4, UPT, UPT, UR50, 0x1, URZ ;  /* 0x0000000132047890 */ /* 0x000fe2000fffe0ff */
[----:B------:R-:W-:Y:S03]  /*8660*/  IADD3 R48, PT, PT, R48, 0x1, RZ ;  /* 0x0000000130307810 */ /* 0x000fe60007ffe0ff */
[----:B------:R-:W-:Y:S09]  /*8670*/  UISETP.GT.U32.AND UP0, UPT, UR4, -0x3, UPT ;  /* 0xfffffffd0400788c */ /* 0x000ff2000bf04070 */
[----:B------:R-:W-:Y:S05]  /*8680*/  BRA.U UP0, `(.L_x_134) ;  /* 0x0000000100287547 */ /* 0x000fea000b800000 */
[----:B------:R-:W-:Y:S01]  /*8690*/  ISETP.NE.AND P0, PT, R111, RZ, PT ;  /* 0x000000ff6f00720c */ /* 0x000fe20003f05270 */
[----:B------:R-:W-:Y:S01]  /*86a0*/  IMAD.U32 R2, RZ, RZ, UR49 ;  /* 0x00000031ff027e24 */ /* 0x000fe2000f8e00ff */
[----:B------:R-:W-:Y:S01]  /*86b0*/  UIADD3 UR49, UPT, UPT, UR49, 0x1, URZ ;  /* 0x0000000131317890 */ /* 0x000fe2000fffe0ff */
[----:B------:R-:W-:Y:S03]  /*86c0*/  IMAD.U32 R0, RZ, RZ, UR37 ;  /* 0x00000025ff007e24 */ /* 0x000fe6000f8e00ff */
[----:B------:R-:W-:Y:S04]  /*86d0*/  UISETP.NE.AND UP0, UPT, UR49, 0x3, UPT ;  /* 0x000000033100788c */ /* 0x000fe8000bf05270 */
[----:B------:R-:W-:Y:S03]  /*86e0*/  USEL UR49, UR49, URZ, UP0 ;  /* 0x000000ff31317287 */ /* 0x000fe60008000000 */
[----:B------:R-:W-:Y:S05]  /*86f0*/  @P0 LEA R2, R2, UR48, 0x3 ;  /* 0x0000003002020c11 */ /* 0x000fea000f8e18ff */
[----:B------:R-:W-:Y:S05]  /*8700*/  @P0 VIADD R2, R2, 0x58 ;  /* 0x0000005802020836 */ /* 0x000fea0000000000 */
[----:B------:R-:W-:Y:S04]  /*8710*/  @P0 PRMT R0, R0, 0x654, R2 ;  /* 0x0000065400000816 */ /* 0x000fe80000000002 */
[----:B------:R2:W-:Y:S03]  /*8720*/  @P0 SYNCS.ARRIVE.TRANS64.RED.A1T0 RZ, [R0+URZ], RZ ;  /* 0x000000ff00ff09a7 */ /* 0x0005e600081004ff */
.L_x_134:
[----:B------:R-:W-:Y:S01]  /*8730*/  ISETP.NE.AND P2, PT, R107, RZ, PT ;  /* 0x000000ff6b00720c */ /* 0x000fe20003f45270 */
[----:B------:R-:W-:Y:S01]  /*8740*/  UIADD3 UR50, UPT, UPT, UR50, 0x3, URZ ;  /* 0x0000000332327890 */ /* 0x000fe2000fffe0ff */
[----:B------:R-:W-:Y:S01]  /*8750*/  ISETP.NE.AND P0, PT, R109, 0x2, PT ;  /* 0x000000026d00780c */ /* 0x000fe20003f05270 */
[----:B------:R-:W-:Y:S01]  /*8760*/  IMAD.IADD R15, R44, 0x1, R90 ;  /* 0x000000012c0f7824 */ /* 0x000fe200078e025a */
[----:B------:R-:W-:Y:S01]  /*8770*/  ISETP.NE.AND P1, PT, R48, 0x4, PT ;  /* 0x000000043000780c */ /* 0x000fe20003f25270 */
[----:B------:R-:W-:Y:S01]  /*8780*/  IMAD.IADD R14, R45, 0x1, R91 ;  /* 0x000000012d0e7824 */ /* 0x000fe200078e025b */
[----:B------:R-:W-:Y:S02]  /*8790*/  SEL R2, RZ, 0x1, P0 ;  /* 0x00000001ff027807 */ /* 0x000fe40000000000 */
[----:B--2---:R-:W-:Y:S02]  /*87a0*/  SEL R0, RZ, 0x1, P1 ;  /* 0x00000001ff007807 */ /* 0x004fe40000800000 */
[----:B------:R-:W-:Y:S02]  /*87b0*/  LOP3.LUT R99, R99, R2, RZ, 0x3c, !PT ;  /* 0x0000000263637212 */ /* 0x000fe400078e3cff */
[----:B------:R-:W-:Y:S02]  /*87c0*/  LOP3.LUT R100, R100, R0, RZ, 0x3c, !PT ;  /* 0x0000000064647212 */ /* 0x000fe400078e3cff */
[----:B------:R-:W-:Y:S02]  /*87d0*/  @P2 R2UR UR36, R98 ;  /* 0x00000000622422ca */ /* 0x000fe400000e0000 */
[----:B------:R-:W-:Y:S02]  /*87e0*/  SEL R109, R109, RZ, P0 ;  /* 0x000000ff6d6d7207 */ /* 0x000fe40000000000 */
[----:B------:R-:W-:Y:S01]  /*87f0*/  SEL R48, R48, RZ, P1 ;  /* 0x000000ff30307207 */ /* 0x000fe20000800000 */
[----:B------:R-:W-:Y:S10]  /*8800*/  @P2 BRA `(.L_x_135) ;  /* 0xffffffcc00582947 */ /* 0x000ff4000383ffff */
[----:B------:R-:W-:-:S09]  /*8810*/  UISETP.NE.AND UP0, UPT, UR51, URZ, UPT ;  /* 0x000000ff3300728c */ /* 0x000fd2000bf05270 */
[----:B------:R-:W-:Y:S05]  /*8820*/  BRA.U !UP0, `(.L_x_136) ;  /* 0x0000000108487547 */ /* 0x000fea000b800000 */
[----:B------:R-:W2:Y:S02]  /*8830*/  LDCU.64 UR4, c[0x0][0x890] ;  /* 0x00011200ff0477ac */ /* 0x000ea40008000a00 */
[----:B--2---:R-:W-:-:S04]  /*8840*/  UISETP.NE.U32.AND UP0, UPT, UR4, URZ, UPT ;  /* 0x000000ff0400728c */ /* 0x004fc8000bf05070 */
[----:B------:R-:W-:-:S09]  /*8850*/  UISETP.NE.AND.EX UP0, UPT, UR5, URZ, UPT, UP0 ;  /* 0x000000ff0500728c */ /* 0x000fd2000bf05300 */
[----:B------:R-:W-:Y:S05]  /*8860*/  BRA.U UP0, `(.L_x_137) ;  /* 0x00000001000c7547 */ /* 0x000fea000b800000 */
[----:B------:R-:W-:-:S13]  /*8870*/  FSETP.NEU.AND P0, PT, R49, RZ, PT ;  /* 0x000000ff3100720b */ /* 0x000fda0003f0d000 */
[----:B------:R-:W-:Y:S05]  /*8880*/  @!P0 EXIT ;  /* 0x000000000000894d */ /* 0x000fea0003800000 */
[----:B------:R-:W-:Y:S05]  /*8890*/  BRA `(.L_x_136) ;  /* 0x00000000002c7947 */ /* 0x000fea0003800000 */
.L_x_137:
[----:B------:R-:W-:Y:S01]  /*88a0*/  ISETP.NE.AND P0, PT, R108, RZ, PT ;  /* 0x000000ff6c00720c */ /* 0x000fe20003f05270 */
[----:B------:R-:W-:-:S12]  /*88b0*/  BSSY.RECONVERGENT B0, `(.L_x_136) ;  /* 0x0000009000007945 */ /* 0x000fd80003800200 */
[----:B------:R-:W-:Y:S05]  /*88c0*/  @P0 BRA `(.L_x_138) ;  /* 0x0000000000140947 */ /* 0x000fea0003800000 */
[----:B------:R-:W2:Y:S02]  /*88d0*/  LDCU.64 UR4, c[0x0][0x888] ;  /* 0x00011100ff0477ac */ /* 0x000ea40008000a00 */
[----:B--2---:R-:W-:-:S04]  /*88e0*/  ISETP.NE.U32.AND P0, PT, RZ, UR4, PT ;  /* 0x00000004ff007c0c */ /* 0x004fc8000bf05070 */
[----:B------:R-:W-:-:S13]  /*88f0*/  ISETP.NE.AND.EX P0, PT, RZ, UR5, PT, P0 ;  /* 0x00000005ff007c0c */ /* 0x000fda000bf05300 */
[----:B------:R-:W-:Y:S05]  /*8900*/  @!P0 EXIT ;  /* 0x000000000000894d */ /* 0x000fea0003800000 */
[----:B------:R-:W-:Y:S05]  /*8910*/  BRA `(.L_x_139) ;  /* 0x0000000000087947 */ /* 0x000fea0003800000 */
.L_x_138:
[----:B------:R-:W-:-:S13]  /*8920*/  FSETP.NEU.AND P0, PT, R49, RZ, PT ;  /* 0x000000ff3100720b */ /* 0x000fda0003f0d000 */
[----:B------:R-:W-:Y:S05]  /*8930*/  @!P0 EXIT ;  /* 0x000000000000894d */ /* 0x000fea0003800000 */
.L_x_139:
[----:B------:R-:W-:Y:S05]  /*8940*/  BSYNC.RECONVERGENT B0 ;  /* 0x0000000000007941 */ /* 0x000fea0003800200 */
.L_x_136:
[----:B------:R-:W-:Y:S01]  /*8950*/  ULEA UR4, UR49, UR48, 0x3 ;  /* 0x0000003031047291 */ /* 0x000fe2000f8e18ff */
[----:B------:R-:W-:-:S04]  /*8960*/  DEPBAR.LE SB0, 0x0 ;  /* 0x000080000000791a */ /* 0x000fc80000000000 */
[----:B------:R-:W-:-:S04]  /*8970*/  UIADD3 UR4, UPT, UPT, UR4, 0x58, URZ ;  /* 0x0000005804047890 */ /* 0x000fc8000fffe0ff */
[----:B------:R-:W-:-:S09]  /*8980*/  UPRMT UR4, UR37, 0x654, UR4 ;  /* 0x0000065425047896 */ /* 0x000fd20008000004 */
[----:B------:R-:W-:Y:S01]  /*8990*/  SYNCS.ARRIVE.TRANS64.RED.A1T0 RZ, [UR4], RZ ;  /* 0x000000ffffff79a7 */ /* 0x000fe20008100404 */
[----:B------:R-:W-:Y:S05]  /*89a0*/  EXIT ;  /* 0x000000000000794d */ /* 0x000fea0003800000 */
.L_x_24:
[----:B--2---:R2:W4:Y:S02]  /*89b0*/  SYNCS.PHASECHK.TRANS64.TRYWAIT P0, [R2+URZ+0xf0], R3 ;  /* 0x0000f003020075a7 */ /* 0x00452400080011ff */
[----:B----4-:R-:W-:Y:S05]  /*89c0*/  @!P0 NANOSLEEP.SYNCS 0x989680 ;  /* 0x009896800000895d */ /* 0x010fea0003900000 */
[----:B------:R-:W4:Y:S02]  /*89d0*/  @!P0 SYNCS.PHASECHK.TRANS64 P0, [R2+URZ+0xf0], R3 ;  /* 0x0000f003020085a7 */ /* 0x000f2400080010ff */
[----:B----4-:R-:W-:Y:S05]  /*89e0*/  @!P0 BRA `(.L_x_24) ;  /* 0xfffffffc00f08947 */ /* 0x010fea000383ffff */
[----:B------:R-:W-:Y:S05]  /*89f0*/  BRA `(.L_x_140) ;  /* 0xffffff8c00787947 */ /* 0x000fea000383ffff */
.L_x_27:
[----:B------:R-:W-:Y:S07]  /*8a00*/  MOV R2, UR33 ;  /* 0x0000002100027c02 */ /* 0x000fee0008000f00 */
.L_x_141:
[----:B-1----:R1:W2:Y:S02]  /*8a10*/  SYNCS.PHASECHK.TRANS64.TRYWAIT P0, [R2+URZ+0x20], R4 ;  /* 0x00002004020075a7 */ /* 0x0022a400080011ff */
[----:B--2---:R-:W-:Y:S05]  /*8a20*/  @!P0 NANOSLEEP.SYNCS 0x989680 ;  /* 0x009896800000895d */ /* 0x004fea0003900000 */
[----:B------:R-:W2:Y:S02]  /*8a30*/  @!P0 SYNCS.PHASECHK.TRANS64 P0, [R2+URZ+0x20], R4 ;  /* 0x00002004020085a7 */ /* 0x000ea400080010ff */
[----:B--2---:R-:W-:Y:S05]  /*8a40*/  @!P0 BRA `(.L_x_141) ;  /* 0xfffffffc00f08947 */ /* 0x004fea000383ffff */
[----:B------:R-:W-:Y:S05]  /*8a50*/  BRA `(.L_x_26) ;  /* 0xffffff8c00e07947 */ /* 0x000fea000383ffff */
.L_x_34:
[----:B-1----:R-:W-:Y:S07]  /*8a60*/  MOV R2, UR33 ;  /* 0x0000002100027c02 */ /* 0x002fee0008000f00 */
.L_x_142:
[----:B-1----:R1:W2:Y:S02]  /*8a70*/  SYNCS.PHASECHK.TRANS64.TRYWAIT P0, [R2+URZ+0x20], R4 ;  /* 0x00002004020075a7 */ /* 0x0022a400080011ff */
[----:B--2---:R-:W-:Y:S05]  /*8a80*/  @!P0 NANOSLEEP.SYNCS 0x989680 ;  /* 0x009896800000895d */ /* 0x004fea0003900000 */
[----:B------:R-:W2:Y:S02]  /*8a90*/  @!P0 SYNCS.PHASECHK.TRANS64 P0, [R2+URZ+0x20], R4 ;  /* 0x00002004020085a7 */ /* 0x000ea400080010ff */
[----:B--2---:R-:W-:Y:S05]  /*8aa0*/  @!P0 BRA `(.L_x_142) ;  /* 0xfffffffc00f08947 */ /* 0x004fea000383ffff */
[----:B------:R-:W-:Y:S05]  /*8ab0*/  BRA `(.L_x_33) ;  /* 0xffffff9000cc7947 */ /* 0x000fea000383ffff */
.L_x_39:
[----:B-1----:R1:W2:Y:S02]  /*8ac0*/  SYNCS.PHASECHK.TRANS64.TRYWAIT P0, [R2+URZ+0x80], R3 ;  /* 0x00008003020075a7 */ /* 0x0022a400080011ff */
[----:B--2---:R-:W-:Y:S05]  /*8ad0*/  @!P0 NANOSLEEP.SYNCS 0x989680 ;  /* 0x009896800000895d */ /* 0x004fea0003900000 */
[----:B------:R-:W2:Y:S02]  /*8ae0*/  @!P0 SYNCS.PHASECHK.TRANS64 P0, [R2+URZ+0x80], R3 ;  /* 0x00008003020085a7 */ /* 0x000ea400080010ff */
[----:B--2---:R-:W-:Y:S05]  /*8af0*/  @!P0 BRA `(.L_x_39) ;  /* 0xfffffffc00f08947 */ /* 0x004fea000383ffff */
[----:B------:R-:W-:Y:S05]  /*8b00*/  BRA `(.L_x_143) ;  /* 0xffffff9400987947 */ /* 0x000fea000383ffff */
.L_x_43:
[----:B---3--:R-:W-:-:S07]  /*8b10*/  MOV R0, UR5 ;  /* 0x0000000500007c02 */ /* 0x008fce0008000f00 */
.L_x_144:
[----:B-1----:R1:W2:Y:S02]  /*8b20*/  SYNCS.PHASECHK.TRANS64.TRYWAIT P0, [R0+URZ], R2 ;  /* 0x00000002000075a7 */ /* 0x0022a400080011ff */
[----:B--2---:R-:W-:Y:S05]  /*8b30*/  @!P0 NANOSLEEP.SYNCS 0x989680 ;  /* 0x009896800000895d */ /* 0x004fea0003900000 */
[----:B------:R-:W2:Y:S02]  /*8b40*/  @!P0 SYNCS.PHASECHK.TRANS64 P0, [R0+URZ], R2 ;  /* 0x00000002000085a7 */ /* 0x000ea400080010ff */
[----:B--2---:R-:W-:Y:S05]  /*8b50*/  @!P0 BRA `(.L_x_144) ;  /* 0xfffffffc00f08947 */ /* 0x004fea000383ffff */
[----:B------:R-:W-:Y:S05]  /*8b60*/  BRA `(.L_x_145) ;  /* 0xffffff9c00087947 */ /* 0x000fea000383ffff */
.L_x_44:
[----:B---3--:R-:W-:-:S07]  /*8b70*/  MOV R0, UR5 ;  /* 0x0000000500007c02 */ /* 0x008fce0008000f00 */
.L_x_146:
[----:B-1----:R1:W2:Y:S02]  /*8b80*/  SYNCS.PHASECHK.TRANS64.TRYWAIT P0, [R0+URZ], R3 ;  /* 0x00000003000075a7 */ /* 0x0022a400080011ff */
[----:B--2---:R-:W-:Y:S05]  /*8b90*/  @!P0 NANOSLEEP.SYNCS 0x989680 ;  /* 0x009896800000895d */ /* 0x004fea0003900000 */
[----:B------:R-:W2:Y:S02]  /*8ba0*/  @!P0 SYNCS.PHASECHK.TRANS64 P0, [R0+URZ], R3 ;  /* 0x00000003000085a7 */ /* 0x000ea400080010ff */
[----:B--2---:R-:W-:Y:S05]  /*8bb0*/  @!P0 BRA `(.L_x_146) ;  /* 0xfffffffc00f08947 */ /* 0x004fea000383ffff */
[----:B------:R-:W-:Y:S05]  /*8bc0*/  BRA `(.L_x_147) ;  /* 0xffffff9c00147947 */ /* 0x000fea000383ffff */
.L_x_45:
[----:B---3--:R-:W-:-:S07]  /*8bd0*/  MOV R0, UR5 ;  /* 0x0000000500007c02 */ /* 0x008fce0008000f00 */
.L_x_148:
[----:B-1----:R1:W2:Y:S02]  /*8be0*/  SYNCS.PHASECHK.TRANS64.TRYWAIT P0, [R0+URZ], R3 ;  /* 0x00000003000075a7 */ /* 0x0022a400080011ff */
[----:B--2---:R-:W-:Y:S05]  /*8bf0*/  @!P0 NANOSLEEP.SYNCS 0x989680 ;  /* 0x009896800000895d */ /* 0x004fea0003900000 */
[----:B------:R-:W2:Y:S02]  /*8c00*/  @!P0 SYNCS.PHASECHK.TRANS64 P0, [R0+URZ], R3 ;  /* 0x00000003000085a7 */ /* 0x000ea400080010ff */
[----:B--2---:R-:W-:Y:S05]  /*8c10*/  @!P0 BRA `(.L_x_148) ;  /* 0xfffffffc00f08947 */ /* 0x004fea000383ffff */
[----:B------:R-:W-:Y:S05]  /*8c20*/  BRA `(.L_x_149) ;  /* 0xffffff9c00207947 */ /* 0x000fea000383ffff */
.L_x_48:
[----:B-1----:R1:W2:Y:S02]  /*8c30*/  SYNCS.PHASECHK.TRANS64.TRYWAIT P0, [R0+URZ+0xe0], R4 ;  /* 0x0000e004000075a7 */ /* 0x0022a400080011ff */
[----:B--2---:R-:W-:Y:S05]  /*8c40*/  @!P0 NANOSLEEP.SYNCS 0x989680 ;  /* 0x009896800000895d */ /* 0x004fea0003900000 */
[----:B------:R-:W2:Y:S02]  /*8c50*/  @!P0 SYNCS.PHASECHK.TRANS64 P0, [R0+URZ+0xe0], R4 ;  /* 0x0000e004000085a7 */ /* 0x000ea400080010ff */
[----:B--2---:R-:W-:Y:S05]  /*8c60*/  @!P0 BRA `(.L_x_48) ;  /* 0xfffffffc00f08947 */ /* 0x004fea000383ffff */
[----:B------:R-:W-:Y:S05]  /*8c70*/  BRA `(.L_x_150) ;  /* 0xffffff9c00807947 */ /* 0x000fea000383ffff */
.L_x_49:
[----:B------:R-:W-:-:S07]  /*8c80*/  MOV R0, UR5 ;  /* 0x0000000500007c02 */ /* 0x000fce0008000f00 */
.L_x_151:
[----:B-1----:R1:W2:Y:S02]  /*8c90*/  SYNCS.PHASECHK.TRANS64.TRYWAIT P0, [R0+URZ+0x90], R5 ;  /* 0x00009005000075a7 */ /* 0x0022a400080011ff */
[----:B--2---:R-:W-:Y:S05]  /*8ca0*/  @!P0 NANOSLEEP.SYNCS 0x989680 ;  /* 0x009896800000895d */ /* 0x004fea0003900000 */
[----:B------:R-:W2:Y:S02]  /*8cb0*/  @!P0 SYNCS.PHASECHK.TRANS64 P0, [R0+URZ+0x90], R5 ;  /* 0x00009005000085a7 */ /* 0x000ea400080010ff */
[----:B--2---:R-:W-:Y:S05]  /*8cc0*/  @!P0 BRA `(.L_x_151) ;  /* 0xfffffffc00f08947 */ /* 0x004fea000383ffff */
[----:B------:R-:W-:Y:S05]  /*8cd0*/  BRA `(.L_x_152) ;  /* 0xffffff9c00907947 */ /* 0x000fea000383ffff */
.L_x_50:
[----:B-1----:R1:W2:Y:S02]  /*8ce0*/  SYNCS.PHASECHK.TRANS64.TRYWAIT P1, [R0+URZ+0x80], R4 ;  /* 0x00008004000075a7 */ /* 0x0022a400080211ff */
[----:B--2---:R-:W-:Y:S05]  /*8cf0*/  @!P1 NANOSLEEP.SYNCS 0x989680 ;  /* 0x009896800000995d */ /* 0x004fea0003900000 */
[----:B------:R-:W2:Y:S02]  /*8d00*/  @!P1 SYNCS.PHASECHK.TRANS64 P1, [R0+URZ+0x80], R4 ;  /* 0x00008004000095a7 */ /* 0x000ea400080210ff */
[----:B--2---:R-:W-:Y:S05]  /*8d10*/  @!P1 BRA `(.L_x_50) ;  /* 0xfffffffc00f09947 */ /* 0x004fea000383ffff */
[----:B------:R-:W-:Y:S05]  /*8d20*/  BRA `(.L_x_153) ;  /* 0xffffff9c00c07947 */ /* 0x000fea000383ffff */
.L_x_53:
[----:B------:R-:W-:-:S07]  /*8d30*/  MOV R0, UR5 ;  /* 0x0000000500007c02 */ /* 0x000fce0008000f00 */
.L_x_154:
[----:B-1----:R1:W2:Y:S02]  /*8d40*/  SYNCS.PHASECHK.TRANS64.TRYWAIT P0, [R0+URZ+0x90], R2 ;  /* 0x00009002000075a7 */ /* 0x0022a400080011ff */
[----:B--2---:R-:W-:Y:S05]  /*8d50*/  @!P0 NANOSLEEP.SYNCS 0x989680 ;  /* 0x009896800000895d */ /* 0x004fea0003900000 */
[----:B------:R-:W2:Y:S02]  /*8d60*/  @!P0 SYNCS.PHASECHK.TRANS64 P0, [R0+URZ+0x90], R2 ;  /* 0x00009002000085a7 */ /* 0x000ea400080010ff */
[----:B--2---:R-:W-:Y:S05]  /*8d70*/  @!P0 BRA `(.L_x_154) ;  /* 0xfffffffc00f08947 */ /* 0x004fea000383ffff */
[----:B------:R-:W-:Y:S05]  /*8d80*/  BRA `(.L_x_52) ;  /* 0xffffffa000147947 */ /* 0x000fea000383ffff */
.L_x_62:
[----:B-1----:R-:W-:-:S04]  /*8d90*/  MOV R4, UR4 ;  /* 0x0000000400047c02 */ /* 0x002fc80008000f00 */
[----:B------:R1:W2:Y:S03]  /*8da0*/  SYNCS.PHASECHK.TRANS64.TRYWAIT P0, [R4+URZ+0x8], R5 ;  /* 0x00000805040075a7 */ /* 0x0002a600080011ff */
[----:B--2---:R-:W-:Y:S05]  /*8db0*/  @!P0 NANOSLEEP.SYNCS 0x989680 ;  /* 0x009896800000895d */ /* 0x004fea0003900000 */
[----:B------:R-:W2:Y:S02]  /*8dc0*/  @!P0 SYNCS.PHASECHK.TRANS64 P0, [R4+URZ+0x8], R5 ;  /* 0x00000805040085a7 */ /* 0x000ea400080010ff */
[----:B--2---:R-:W-:Y:S05]  /*8dd0*/  @!P0 BRA `(.L_x_62) ;  /* 0xfffffffc00ec8947 */ /* 0x004fea000383ffff */
[----:B------:R-:W-:Y:S05]  /*8de0*/  BRA `(.L_x_61) ;  /* 0xffffffa000c87947 */ /* 0x000fea000383ffff */
.L_x_64:
[----:B------:R-:W-:Y:S01]  /*8df0*/  BSSY B0, `(.L_x_155) ;  /* 0x0000006000007945 */ /* 0x000fe20003800000 */
[----:B------:R-:W-:-:S07]  /*8e00*/  MOV R15, 0xffffffff ;  /* 0xffffffff000f7802 */ /* 0x000fce0000000f00 */
[----:B-1---5:R-:W-:Y:S05]  /*8e10*/  WARPSYNC.COLLECTIVE R15, `(.L_x_156) ;  /* 0x000000000f0c7348 */ /* 0x022fea0003c00000 */
[----:B------:R-:W-:Y:S02]  /*8e20*/  ELECT P6, UR79, PT ;  /* 0x00000000004f782f */ /* 0x000fe400038c0000 */
[----:B------:R-:W-:Y:S01]  /*8e30*/  MOV R14, UR79 ;  /* 0x0000004f000e7c02 */ /* 0x000fe20008000f00 */
[----:B-1---5:R-:W-:Y:S10]  /*8e40*/  ENDCOLLECTIVE ;  /* 0x000000000000791b */ /* 0x022ff40003800000 */
.L_x_156:
[----:B------:R-:W-:Y:S05]  /*8e50*/  BSYNC B0 ;  /* 0x0000000000007941 */ /* 0x000fea0003800000 */
.L_x_155:
[----:B------:R-:W-:Y:S05]  /*8e60*/  BRA `(.L_x_157) ;  /* 0xffffffa000f87947 */ /* 0x000fea000383ffff */
.L_x_66:
[----:B-1----:R-:W-:-:S04]  /*8e70*/  MOV R2, UR4 ;  /* 0x0000000400027c02 */ /* 0x002fc80008000f00 */
[----:B------:R1:W2:Y:S03]  /*8e80*/  SYNCS.PHASECHK.TRANS64.TRYWAIT P0, [R2+URZ+0x8], R3 ;  /* 0x00000803020075a7 */ /* 0x0002a600080011ff */
[----:B--2---:R-:W-:Y:S05]  /*8e90*/  @!P0 NANOSLEEP.SYNCS 0x989680 ;  /* 0x009896800000895d */ /* 0x004fea0003900000 */
[----:B------:R-:W2:Y:S02]  /*8ea0*/  @!P0 SYNCS.PHASECHK.TRANS64 P0, [R2+URZ+0x8], R3 ;  /* 0x00000803020085a7 */ /* 0x000ea400080010ff */
[----:B--2---:R-:W-:Y:S05]  /*8eb0*/  @!P0 BRA `(.L_x_66) ;  /* 0xfffffffc00ec8947 */ /* 0x004fea000383ffff */
[----:B------:R-:W-:Y:S05]  /*8ec0*/  BRA `(.L_x_65) ;  /* 0xffffffa000fc7947 */ /* 0x000fea000383ffff */
.L_x_67:
[----:B-1----:R1:W2:Y:S02]  /*8ed0*/  SYNCS.PHASECHK.TRANS64.TRYWAIT P0, [R0+URZ+0x80], R4 ;  /* 0x00008004000075a7 */ /* 0x0022a400080011ff */
[----:B--2---:R-:W-:Y:S05]  /*8ee0*/  @!P0 NANOSLEEP.SYNCS 0x989680 ;  /* 0x009896800000895d */ /* 0x004fea0003900000 */
[----:B------:R-:W2:Y:S02]  /*8ef0*/  @!P0 SYNCS.PHASECHK.TRANS64 P0, [R0+URZ+0x80], R4 ;  /* 0x00008004000085a7 */ /* 0x000ea400080010ff */
[----:B--2---:R-:W-:Y:S05]  /*8f00*/  @!P0 BRA `(.L_x_67) ;  /* 0xfffffffc00f08947 */ /* 0x004fea000383ffff */
[----:B------:R-:W-:Y:S05]  /*8f10*/  BRA `(.L_x_158) ;  /* 0xffffffa800087947 */ /* 0x000fea000383ffff */
.L_x_69:
[----:B------:R-:W-:-:S07]  /*8f20*/  MOV R0, UR19 ;  /* 0x0000001300007c02 */ /* 0x000fce0008000f00 */
.L_x_159:
[----:B-1----:R1:W2:Y:S02]  /*8f30*/  SYNCS.PHASECHK.TRANS64.TRYWAIT P0, [R0+URZ+0xc0], R4 ;  /* 0x0000c004000075a7 */ /* 0x0022a400080011ff */
[----:B--2---:R-:W-:Y:S05]  /*8f40*/  @!P0 NANOSLEEP.SYNCS 0x989680 ;  /* 0x009896800000895d */ /* 0x004fea0003900000 */
[----:B------:R-:W2:Y:S02]  /*8f50*/  @!P0 SYNCS.PHASECHK.TRANS64 P0, [R0+URZ+0xc0], R4 ;  /* 0x0000c004000085a7 */ /* 0x000ea400080010ff */
[----:B--2---:R-:W-:Y:S05]  /*8f60*/  @!P0 BRA `(.L_x_159) ;  /* 0xfffffffc00f08947 */ /* 0x004fea000383ffff */
[----:B------:R-:W-:Y:S05]  /*8f70*/  BRA `(.L_x_160) ;  /* 0xffffffa800547947 */ /* 0x000fea000383ffff */
.L_x_72:
[----:B------:R-:W-:Y:S07]  /*8f80*/  MOV R0, UR26 ;  /* 0x0000001a00007c02 */ /* 0x000fee0008000f00 */
.L_x_161:
[----:B-1----:R1:W2:Y:S02]  /*8f90*/  SYNCS.PHASECHK.TRANS64.TRYWAIT P0, [R0+URZ], R4 ;  /* 0x00000004000075a7 */ /* 0x0022a400080011ff */
[----:B--2---:R-:W-:Y:S05]  /*8fa0*/  @!P0 NANOSLEEP.SYNCS 0x989680 ;  /* 0x009896800000895d */ /* 0x004fea0003900000 */
[----:B------:R-:W2:Y:S02]  /*8fb0*/  @!P0 SYNCS.PHASECHK.TRANS64 P0, [R0+URZ], R4 ;  /* 0x00000004000085a7 */ /* 0x000ea400080010ff */
[----:B--2---:R-:W-:Y:S05]  /*8fc0*/  @!P0 BRA `(.L_x_161) ;  /* 0xfffffffc00f08947 */ /* 0x004fea000383ffff */
[----:B------:R-:W-:Y:S05]  /*8fd0*/  BRA `(.L_x_71) ;  /* 0xffffffa800687947 */ /* 0x000fea000383ffff */
.L_x_76:
[----:B-1----:R-:W-:-:S07]  /*8fe0*/  MOV R0, UR6 ;  /* 0x0000000600007c02 */ /* 0x002fce0008000f00 */
.L_x_162:
[----:B-1----:R1:W2:Y:S02]  /*8ff0*/  SYNCS.PHASECHK.TRANS64.TRYWAIT P0, [R0+URZ], R2 ;  /* 0x00000002000075a7 */ /* 0x0022a400080011ff */
[----:B--2---:R-:W-:Y:S05]  /*9000*/  @!P0 NANOSLEEP.SYNCS 0x989680 ;  /* 0x009896800000895d */ /* 0x004fea0003900000 */
[----:B------:R-:W2:Y:S02]  /*9010*/  @!P0 SYNCS.PHASECHK.TRANS64 P0, [R0+URZ], R2 ;  /* 0x00000002000085a7 */ /* 0x000ea400080010ff */
[----:B--2---:R-:W-:Y:S05]  /*9020*/  @!P0 BRA `(.L_x_162) ;  /* 0xfffffffc00f08947 */ /* 0x004fea000383ffff */
[----:B------:R-:W-:Y:S05]  /*9030*/  BRA `(.L_x_163) ;  /* 0xffffffac00ac7947 */ /* 0x000fea000383ffff */
.L_x_77:
[----:B------:R-:W-:-:S07]  /*9040*/  MOV R0, UR6 ;  /* 0x0000000600007c02 */ /* 0x000fce0008000f00 */
.L_x_164:
[----:B-1----:R1:W2:Y:S02]  /*9050*/  SYNCS.PHASECHK.TRANS64.TRYWAIT P0, [R0+URZ], R3 ;  /* 0x00000003000075a7 */ /* 0x0022a400080011ff */
[----:B--2---:R-:W-:Y:S05]  /*9060*/  @!P0 NANOSLEEP.SYNCS 0x989680 ;  /* 0x009896800000895d */ /* 0x004fea0003900000 */
[----:B------:R-:W2:Y:S02]  /*9070*/  @!P0 SYNCS.PHASECHK.TRANS64 P0, [R0+URZ], R3 ;  /* 0x00000003000085a7 */ /* 0x000ea400080010ff */
[----:B--2---:R-:W-:Y:S05]  /*9080*/  @!P0 BRA `(.L_x_164) ;  /* 0xfffffffc00f08947 */ /* 0x004fea000383ffff */
[----:B------:R-:W-:Y:S05]  /*9090*/  BRA `(.L_x_165) ;  /* 0xffffffac00b87947 */ /* 0x000fea000383ffff */
.L_x_78:
[----:B------:R-:W-:-:S07]  /*90a0*/  MOV R0, UR6 ;  /* 0x0000000600007c02 */ /* 0x000fce0008000f00 */
.L_x_166:
[----:B-1----:R1:W2:Y:S02]  /*90b0*/  SYNCS.PHASECHK.TRANS64.TRYWAIT P0, [R0+URZ], R3 ;  /* 0x00000003000075a7 */ /* 0x0022a400080011ff */
[----:B--2---:R-:W-:Y:S05]  /*90c0*/  @!P0 NANOSLEEP.SYNCS 0x989680 ;  /* 0x009896800000895d */ /* 0x004fea0003900000 */
[----:B------:R-:W2:Y:S02]  /*90d0*/  @!P0 SYNCS.PHASECHK.TRANS64 P0, [R0+URZ], R3 ;  /* 0x00000003000085a7 */ /* 0x000ea400080010ff */
[----:B--2---:R-:W-:Y:S05]  /*90e0*/  @!P0 BRA `(.L_x_166) ;  /* 0xfffffffc00f08947 */ /* 0x004fea000383ffff */
[----:B------:R-:W-:Y:S05]  /*90f0*/  BRA `(.L_x_167) ;  /* 0xffffffac00c47947 */ /* 0x000fea000383ffff */
.L_x_81:
[----:B------:R-:W-:-:S07]  /*9100*/  MOV R0, UR11 ;  /* 0x0000000b00007c02 */ /* 0x000fce0008000f00 */
.L_x_168:
[----:B-1----:R1:W2:Y:S02]  /*9110*/  SYNCS.PHASECHK.TRANS64.TRYWAIT P1, [R0+URZ+0x100], R2 ;  /* 0x00010002000075a7 */ /* 0x0022a400080211ff */
[----:B--2---:R-:W-:Y:S05]  /*9120*/  @!P1 NANOSLEEP.SYNCS 0x989680 ;  /* 0x009896800000995d */ /* 0x004fea0003900000 */
[----:B------:R-:W2:Y:S02]  /*9130*/  @!P1 SYNCS.PHASECHK.TRANS64 P1, [R0+URZ+0x100], R2 ;  /* 0x00010002000095a7 */ /* 0x000ea400080210ff */
[----:B--2---:R-:W-:Y:S05]  /*9140*/  @!P1 BRA `(.L_x_168) ;  /* 0xfffffffc00f09947 */ /* 0x004fea000383ffff */
[----:B------:R-:W-:Y:S05]  /*9150*/  BRA `(.L_x_169) ;  /* 0xffffffb000107947 */ /* 0x000fea000383ffff */
.L_x_86:
[----:B----4-:R4:W1:Y:S02]  /*9160*/  SYNCS.PHASECHK.TRANS64.TRYWAIT P0, [R0+URZ+0x80], R2 ;  /* 0x00008002000075a7 */ /* 0x01086400080011ff */
[----:B-1----:R-:W-:Y:S05]  /*9170*/  @!P0 NANOSLEEP.SYNCS 0x989680 ;  /* 0x009896800000895d */ /* 0x002fea0003900000 */
[----:B------:R-:W1:Y:S02]  /*9180*/  @!P0 SYNCS.PHASECHK.TRANS64 P0, [R0+URZ+0x80], R2 ;  /* 0x00008002000085a7 */ /* 0x000e6400080010ff */
[----:B-1----:R-:W-:Y:S05]  /*9190*/  @!P0 BRA `(.L_x_86) ;  /* 0xfffffffc00f08947 */ /* 0x002fea000383ffff */
[----:B------:R-:W-:Y:S05]  /*91a0*/  BRA `(.L_x_170) ;  /* 0xffffffb400207947 */ /* 0x000fea000383ffff */
.L_x_89:
[----:B------:R-:W-:Y:S07]  /*91b0*/  MOV R0, UR6 ;  /* 0x0000000600007c02 */ /* 0x000fee0008000f00 */
.L_x_171:
[----:B-1----:R1:W4:Y:S02]  /*91c0*/  SYNCS.PHASECHK.TRANS64.TRYWAIT P0, [R0+URZ+0x78], R2 ;  /* 0x00007802000075a7 */ /* 0x00232400080011ff */
[----:B----4-:R-:W-:Y:S05]  /*91d0*/  @!P0 NANOSLEEP.SYNCS 0x989680 ;  /* 0x009896800000895d */ /* 0x010fea0003900000 */
[----:B------:R-:W4:Y:S02]  /*91e0*/  @!P0 SYNCS.PHASECHK.TRANS64 P0, [R0+URZ+0x78], R2 ;  /* 0x00007802000085a7 */ /* 0x000f2400080010ff */
[----:B----4-:R-:W-:Y:S05]  /*91f0*/  @!P0 BRA `(.L_x_171) ;  /* 0xfffffffc00f08947 */ /* 0x010fea000383ffff */
[----:B------:R-:W-:Y:S05]  /*9200*/  BRA `(.L_x_88) ;  /* 0xffffffb800007947 */ /* 0x000fea000383ffff */
.L_x_92:
[----:B------:R-:W-:Y:S07]  /*9210*/  MOV R0, UR6 ;  /* 0x0000000600007c02 */ /* 0x000fee0008000f00 */
.L_x_172:
[----:B-1----:R1:W2:Y:S02]  /*9220*/  SYNCS.PHASECHK.TRANS64.TRYWAIT P0, [R0+URZ+0x58], R14 ;  /* 0x0000580e000075a7 */ /* 0x0022a400080011ff */
[----:B--2---:R-:W-:Y:S05]  /*9230*/  @!P0 NANOSLEEP.SYNCS 0x989680 ;  /* 0x009896800000895d */ /* 0x004fea0003900000 */
[----:B------:R-:W2:Y:S02]  /*9240*/  @!P0 SYNCS.PHASECHK.TRANS64 P0, [R0+URZ+0x58], R14 ;  /* 0x0000580e000085a7 */ /* 0x000ea400080010ff */
[----:B--2---:R-:W-:Y:S05]  /*9250*/  @!P0 BRA `(.L_x_172) ;  /* 0xfffffffc00f08947 */ /* 0x004fea000383ffff */
[----:B------:R-:W-:Y:S05]  /*9260*/  BRA `(.L_x_173) ;  /* 0xffffffb800787947 */ /* 0x000fea000383ffff */
.L_x_93:
[----:B------:R-:W-:Y:S07]  /*9270*/  MOV R0, UR6 ;  /* 0x0000000600007c02 */ /* 0x000fee0008000f00 */
.L_x_174:
[----:B-1----:R1:W2:Y:S02]  /*9280*/  SYNCS.PHASECHK.TRANS64.TRYWAIT P0, [R0+URZ+0x60], R14 ;  /* 0x0000600e000075a7 */ /* 0x0022a400080011ff */
[----:B--2---:R-:W-:Y:S05]  /*9290*/  @!P0 NANOSLEEP.SYNCS 0x989680 ;  /* 0x009896800000895d */ /* 0x004fea0003900000 */
[----:B------:R-:W2:Y:S02]  /*92a0*/  @!P0 SYNCS.PHASECHK.TRANS64 P0, [R0+URZ+0x60], R14 ;  /* 0x0000600e000085a7 */ /* 0x000ea400080010ff */
[----:B--2---:R-:W-:Y:S05]  /*92b0*/  @!P0 BRA `(.L_x_174) ;  /* 0xfffffffc00f08947 */ /* 0x004fea000383ffff */
[----:B------:R-:W-:Y:S05]  /*92c0*/  BRA `(.L_x_175) ;  /* 0xffffffb800b47947 */ /* 0x000fea000383ffff */
.L_x_94:
[----:B------:R-:W-:Y:S07]  /*92d0*/  MOV R0, UR6 ;  /* 0x0000000600007c02 */ /* 0x000fee0008000f00 */
.L_x_176:
[----:B-1----:R1:W2:Y:S02]  /*92e0*/  SYNCS.PHASECHK.TRANS64.TRYWAIT P0, [R0+URZ+0x68], R14 ;  /* 0x0000680e000075a7 */ /* 0x0022a400080011ff */
[----:B--2---:R-:W-:Y:S05]  /*92f0*/  @!P0 NANOSLEEP.SYNCS 0x989680 ;  /* 0x009896800000895d */ /* 0x004fea0003900000 */
[----:B------:R-:W2:Y:S02]  /*9300*/  @!P0 SYNCS.PHASECHK.TRANS64 P0, [R0+URZ+0x68], R14 ;  /* 0x0000680e000085a7 */ /* 0x000ea400080010ff */
[----:B--2---:R-:W-:Y:S05]  /*9310*/  @!P0 BRA `(.L_x_176) ;  /* 0xfffffffc00f08947 */ /* 0x004fea000383ffff */
[----:B------:R-:W-:Y:S05]  /*9320*/  BRA `(.L_x_177) ;  /* 0xffffffbc00387947 */ /* 0x000fea000383ffff */
.L_x_96:
[----:B------:R-:W-:-:S07]  /*9330*/  MOV R0, UR6 ;  /* 0x0000000600007c02 */ /* 0x000fce0008000f00 */
.L_x_178:
[----:B-1----:R1:W2:Y:S02]  /*9340*/  SYNCS.PHASECHK.TRANS64.TRYWAIT P0, [R0+URZ+0x58], R2 ;  /* 0x00005802000075a7 */ /* 0x0022a400080011ff */
[----:B--2---:R-:W-:Y:S05]  /*9350*/  @!P0 NANOSLEEP.SYNCS 0x989680 ;  /* 0x009896800000895d */ /* 0x004fea0003900000 */
[----:B------:R-:W2:Y:S02]  /*9360*/  @!P0 SYNCS.PHASECHK.TRANS64 P0, [R0+URZ+0x58], R2 ;  /* 0x00005802000085a7 */ /* 0x000ea400080010ff */
[----:B--2---:R-:W-:Y:S05]  /*9370*/  @!P0 BRA `(.L_x_178) ;  /* 0xfffffffc00f08947 */ /* 0x004fea000383ffff */
[----:B------:R-:W-:Y:S05]  /*9380*/  BRA `(.L_x_179) ;  /* 0xffffffbc00a87947 */ /* 0x000fea000383ffff */
.L_x_97:
[----:B-1----:R-:W-:-:S07]  /*9390*/  MOV R0, UR6 ;  /* 0x0000000600007c02 */ /* 0x002fce0008000f00 */
.L_x_180:
[----:B-1----:R1:W2:Y:S02]  /*93a0*/  SYNCS.PHASECHK.TRANS64.TRYWAIT P0, [R0+URZ+0x60], R2 ;  /* 0x00006002000075a7 */ /* 0x0022a400080011ff */
[----:B--2---:R-:W-:Y:S05]  /*93b0*/  @!P0 NANOSLEEP.SYNCS 0x989680 ;  /* 0x009896800000895d */ /* 0x004fea0003900000 */
[----:B------:R-:W2:Y:S02]  /*93c0*/  @!P0 SYNCS.PHASECHK.TRANS64 P0, [R0+URZ+0x60], R2 ;  /* 0x00006002000085a7 */ /* 0x000ea400080010ff */
[----:B--2---:R-:W-:Y:S05]  /*93d0*/  @!P0 BRA `(.L_x_180) ;  /* 0xfffffffc00f08947 */ /* 0x004fea000383ffff */
[----:B------:R-:W-:Y:S05]  /*93e0*/  BRA `(.L_x_181) ;  /* 0xffffffbc00987947 */ /* 0x000fea000383ffff */
.L_x_99:
[----:B--2---:R2:W4:Y:S02]  /*93f0*/  SYNCS.PHASECHK.TRANS64.TRYWAIT P0, [R0+URZ+0x80], R2 ;  /* 0x00008002000075a7 */ /* 0x00452400080011ff */
[----:B----4-:R-:W-:Y:S05]  /*9400*/  @!P0 NANOSLEEP.SYNCS 0x989680 ;  /* 0x009896800000895d */ /* 0x010fea0003900000 */
[----:B------:R-:W4:Y:S02]  /*9410*/  @!P0 SYNCS.PHASECHK.TRANS64 P0, [R0+URZ+0x80], R2 ;  /* 0x00008002000085a7 */ /* 0x000f2400080010ff */
[----:B----4-:R-:W-:Y:S05]  /*9420*/  @!P0 BRA `(.L_x_99) ;  /* 0xfffffffc00f08947 */ /* 0x010fea000383ffff */
[----:B------:R-:W-:Y:S05]  /*9430*/  BRA `(.L_x_182) ;  /* 0xffffffc000607947 */ /* 0x000fea000383ffff */
.L_x_110:
[----:B-1----:R-:W-:Y:S04]  /*9440*/  MOV R2, UR48 ;  /* 0x0000003000027c02 */ /* 0x002fe80008000f00 */
[----:B------:R1:W3:Y:S03]  /*9450*/  SYNCS.PHASECHK.TRANS64.TRYWAIT P1, [R2+URZ+0x40], R3 ;  /* 0x00004003020075a7 */ /* 0x0002e600080211ff */
[----:B---3--:R-:W-:Y:S05]  /*9460*/  @!P1 NANOSLEEP.SYNCS 0x989680 ;  /* 0x009896800000995d */ /* 0x008fea0003900000 */
[----:B------:R-:W3:Y:S02]  /*9470*/  @!P1 SYNCS.PHASECHK.TRANS64 P1, [R2+URZ+0x40], R3 ;  /* 0x00004003020095a7 */ /* 0x000ee400080210ff */
[----:B---3--:R-:W-:Y:S05]  /*9480*/  @!P1 BRA `(.L_x_110) ;  /* 0xfffffffc00ec9947 */ /* 0x008fea000383ffff */
[----:B------:R-:W-:Y:S05]  /*9490*/  BRA `(.L_x_109) ;  /* 0xffffffcc006c7947 */ /* 0x000fea000383ffff */
.L_x_112:
[----:B-1----:R1:W4:Y:S02]  /*94a0*/  SYNCS.PHASECHK.TRANS64.TRYWAIT P0, [R112+URZ+0xa0], R0 ;  /* 0x0000a000700075a7 */ /* 0x00232400080011ff */
[----:B----4-:R-:W-:Y:S05]  /*94b0*/  @!P0 NANOSLEEP.SYNCS 0x989680 ;  /* 0x009896800000895d */ /* 0x010fea0003900000 */
[----:B------:R-:W4:Y:S02]  /*94c0*/  @!P0 SYNCS.PHASECHK.TRANS64 P0, [R112+URZ+0xa0], R0 ;  /* 0x0000a000700085a7 */ /* 0x000f2400080010ff */
[----:B----4-:R-:W-:Y:S05]  /*94d0*/  @!P0 BRA `(.L_x_112) ;  /* 0xfffffffc00f08947 */ /* 0x010fea000383ffff */
[----:B------:R-:W-:Y:S05]  /*94e0*/  BRA `(.L_x_111) ;  /* 0xffffffcc00947947 */ /* 0x000fea000383ffff */
.L_x_121:
[----:B--2---:R2:W4:Y:S02]  /*94f0*/  SYNCS.PHASECHK.TRANS64.TRYWAIT P0, [R2+URZ+0x40], R0 ;  /* 0x00004000020075a7 */ /* 0x00452400080011ff */
[----:B----4-:R-:W-:Y:S05]  /*9500*/  @!P0 NANOSLEEP.SYNCS 0x989680 ;  /* 0x009896800000895d */ /* 0x010fea0003900000 */
[----:B------:R-:W4:Y:S02]  /*9510*/  @!P0 SYNCS.PHASECHK.TRANS64 P0, [R2+URZ+0x40], R0 ;  /* 0x00004000020085a7 */ /* 0x000f2400080010ff */
[----:B----4-:R-:W-:Y:S05]  /*9520*/  @!P0 BRA `(.L_x_121) ;  /* 0xfffffffc00f08947 */ /* 0x010fea000383ffff */
[----:B------:R-:W-:Y:S05]  /*9530*/  BRA `(.L_x_120) ;  /* 0xffffffd800747947 */ /* 0x000fea000383ffff */
.L_x_130:
[----:B--2---:R2:W4:Y:S02]  /*9540*/  SYNCS.PHASECHK.TRANS64.TRYWAIT P0, [R4+URZ+0x40], R5 ;  /* 0x00004005040075a7 */ /* 0x00452400080011ff */
[----:B----4-:R-:W-:Y:S05]  /*9550*/  @!P0 NANOSLEEP.SYNCS 0x989680 ;  /* 0x009896800000895d */ /* 0x010fea0003900000 */
[----:B------:R-:W4:Y:S02]  /*9560*/  @!P0 SYNCS.PHASECHK.TRANS64 P0, [R4+URZ+0x40], R5 ;  /* 0x00004005040085a7 */ /* 0x000f2400080010ff */
[----:B----4-:R-:W-:Y:S05]  /*9570*/  @!P0 BRA `(.L_x_130) ;  /* 0xfffffffc00f08947 */ /* 0x010fea000383ffff */
[----:B------:R-:W-:Y:S05]  /*9580*/  BRA `(.L_x_129) ;  /* 0xffffffe4007c7947 */ /* 0x000fea000383ffff */
        .weak           $__internal_0_$__cuda_sm10x_tcgen05_guardrail_trap_col_being_dealloced_not_returned_by_alloc
        .type           $__internal_0_$__cuda_sm10x_tcgen05_guardrail_trap_col_being_dealloced_not_returned_by_alloc,@function
        .size           $__internal_0_$__cuda_sm10x_tcgen05_guardrail_trap_col_being_dealloced_not_returned_by_alloc,($__internal_1_$__cuda_sm10x_tcgen05_guardrail_trap_phase_invalid_during_alloc - $__internal_0_$__cuda_sm10x_tcgen05_guardrail_trap_col_being_dealloced_not_returned_by_alloc)
$__internal_0_$__cuda_sm10x_tcgen05_guardrail_trap_col_being_dealloced_not_returned_by_alloc:
[----:B------:R-:W-:Y:S05]  /*9590*/  BPT.TRAP 0x1 ;  /* 0x000000040000795c */ /* 0x000fea0000300000 */
[----:B------:R-:W-:-:S04]  /*95a0*/  HFMA2 R3, -RZ, RZ, 0, 0 ;  /* 0x00000000ff037431 */ /* 0x000fc800000001ff */
[----:B------:R-:W-:Y:S05]  /*95b0*/  RET.REL.NODEC R2 `(_ZN7cutlass13device_kernelINS_4gemm6kernel13GemmUniversalIN4cute5tupleIJiiiiEEENS1_10collective13CollectiveMmaINS1_35MainloopSm100TmaUmmaWarpSpecializedILi4ELi2ELi4ENS5_IJNS4_1CILi2EEENSA_ILi1EEESC_EEEEENS5_IJNSA_ILi256EEENSA_ILi96EEENSA_ILi128EEEEEENS_10bfloat16_tENS5_IJlSC_lEEESJ_SK_NS4_8TiledMMAINS4_8MMA_AtomIJNS4_26SM100_MMA_F16BF16_2x1SM_SSISJ_SJ_fLi256ELi96ELNS4_4UMMA5MajorE0ELSP_0ELNSO_7ScaleInE0ELSQ_0EEEEEENS4_6LayoutINS5_IJSC_SC_SC_EEENS5_IJNSA_ILi0EEESV_SV_EEEEENS5_IJNS4_10UnderscoreESY_SY_EEEEENS4_18SM100_TMA_2SM_LOADENS4_14ComposedLayoutINS4_7SwizzleILi3ELi4ELi3EEENS4_18smem_ptr_flag_bitsILi16EEENST_INS5_IJNSA_ILi8EEENSA_ILi64EEEEEENS5_IJS18_SC_EEEEEEEvNS4_8identityES11_S1C_vS1D_EENS_8epilogue10collective18CollectiveEpilogueINS1F_23Sm100TmaWarpSpecializedILi3ELi2ELi32ELb1ELb0EEEJNS5_IJSH_SG_SH_EEENS5_IJNST_ISH_SC_EENST_INSA_ILi32EEESC_EEEEESJ_SK_SJ_SK_NS1F_6fusion15FusionCallbacksIS1J_NS1P_17LinearCombinationISJ_fSJ_fLNS_15FloatRoundStyleE2EEES1K_S1O_JEEENS4_5SM1004TMEM4LOAD26SM100_TMEM_LOAD_32dp32b32xENS4_13SM90_TMA_LOADENS12_INS13_ILi2ELi4ELi3EEES16_NST_INS5_IJS17_S1M_EEENS5_IJS1M_SC_EEEEEEENS4_39AutoVectorizingCopyWithAssumedAlignmentILi128EEENS4_14SM90_TMA_STOREES24_S26_S26_EEEvvEEEEvNT_6ParamsE) ;  /* 0xffffff6802907950 */ /* 0x000fea0003c3ffff */
        .weak           $__internal_1_$__cuda_sm10x_tcgen05_guardrail_trap_phase_invalid_during_alloc
        .type           $__internal_1_$__cuda_sm10x_tcgen05_guardrail_trap_phase_invalid_during_alloc,@function
        .size           $__internal_1_$__cuda_sm10x_tcgen05_guardrail_trap_phase_invalid_during_alloc,($__internal_2_$__cuda_sm10x_tcgen05_guardrail_trap_unallocated_columns_being_dealloced - $__internal_1_$__cuda_sm10x_tcgen05_guardrail_trap_phase_invalid_during_alloc)
$__internal_1_$__cuda_sm10x_tcgen05_guardrail_trap_phase_invalid_during_alloc:
[----:B------:R-:W-:Y:S05]  /*95c0*/  BPT.TRAP 0x1 ;  /* 0x000000040000795c */ /* 0x000fea0000300000 */
[----:B------:R-:W-:-:S04]  /*95d0*/  MOV R3, 0x0 ;  /* 0x0000000000037802 */ /* 0x000fc80000000f00 */
[----:B------:R-:W-:Y:S05]  /*95e0*/  RET.REL.NODEC R2 `(_ZN7cutlass13device_kernelINS_4gemm6kernel13GemmUniversalIN4cute5tupleIJiiiiEEENS1_10collective13CollectiveMmaINS1_35MainloopSm100TmaUmmaWarpSpecializedILi4ELi2ELi4ENS5_IJNS4_1CILi2EEENSA_ILi1EEESC_EEEEENS5_IJNSA_ILi256EEENSA_ILi96EEENSA_ILi128EEEEEENS_10bfloat16_tENS5_IJlSC_lEEESJ_SK_NS4_8TiledMMAINS4_8MMA_AtomIJNS4_26SM100_MMA_F16BF16_2x1SM_SSISJ_SJ_fLi256ELi96ELNS4_4UMMA5MajorE0ELSP_0ELNSO_7ScaleInE0ELSQ_0EEEEEENS4_6LayoutINS5_IJSC_SC_SC_EEENS5_IJNSA_ILi0EEESV_SV_EEEEENS5_IJNS4_10UnderscoreESY_SY_EEEEENS4_18SM100_TMA_2SM_LOADENS4_14ComposedLayoutINS4_7SwizzleILi3ELi4ELi3EEENS4_18smem_ptr_flag_bitsILi16EEENST_INS5_IJNSA_ILi8EEENSA_ILi64EEEEEENS5_IJS18_SC_EEEEEEEvNS4_8identityES11_S1C_vS1D_EENS_8epilogue10collective18CollectiveEpilogueINS1F_23Sm100TmaWarpSpecializedILi3ELi2ELi32ELb1ELb0EEEJNS5_IJSH_SG_SH_EEENS5_IJNST_ISH_SC_EENST_INSA_ILi32EEESC_EEEEESJ_SK_SJ_SK_NS1F_6fusion15FusionCallbacksIS1J_NS1P_17LinearCombinationISJ_fSJ_fLNS_15FloatRoundStyleE2EEES1K_S1O_JEEENS4_5SM1004TMEM4LOAD26SM100_TMEM_LOAD_32dp32b32xENS4_13SM90_TMA_LOADENS12_INS13_ILi2ELi4ELi3EEES16_NST_INS5_IJS17_S1M_EEENS5_IJS1M_SC_EEEEEEENS4_39AutoVectorizingCopyWithAssumedAlignmentILi128EEENS4_14SM90_TMA_STOREES24_S26_S26_EEEvvEEEEvNT_6ParamsE) ;  /* 0xffffff6802847950 */ /* 0x000fea0003c3ffff */
        .weak           $__internal_2_$__cuda_sm10x_tcgen05_guardrail_trap_unallocated_columns_being_dealloced
        .type           $__internal_2_$__cuda_sm10x_tcgen05_guardrail_trap_unallocated_columns_being_dealloced,@function
        .size           $__internal_2_$__cuda_sm10x_tcgen05_guardrail_trap_unallocated_columns_being_dealloced,(.L_x_184 - $__internal_2_$__cuda_sm10x_tcgen05_guardrail_trap_unallocated_columns_being_dealloced)
$__internal_2_$__cuda_sm10x_tcgen05_guardrail_trap_unallocated_columns_being_dealloced:
[----:B------:R-:W-:Y:S05]  /*95f0*/  BPT.TRAP 0x1 ;  /* 0x000000040000795c */ /* 0x000fea0000300000 */
[----:B------:R-:W-:-:S04]  /*9600*/  HFMA2 R3, -RZ, RZ, 0, 0 ;  /* 0x00000000ff037431 */ /* 0x000fc800000001ff */
[----:B------:R-:W-:Y:S05]  /*9610*/  RET.REL.NODEC R2 `(_ZN7cutlass13device_kernelINS_4gemm6kernel13GemmUniversalIN4cute5tupleIJiiiiEEENS1_10collective13CollectiveMmaINS1_35MainloopSm100TmaUmmaWarpSpecializedILi4ELi2ELi4ENS5_IJNS4_1CILi2EEENSA_ILi1EEESC_EEEEENS5_IJNSA_ILi256EEENSA_ILi96EEENSA_ILi128EEEEEENS_10bfloat16_tENS5_IJlSC_lEEESJ_SK_NS4_8TiledMMAINS4_8MMA_AtomIJNS4_26SM100_MMA_F16BF16_2x1SM_SSISJ_SJ_fLi256ELi96ELNS4_4UMMA5MajorE0ELSP_0ELNSO_7ScaleInE0ELSQ_0EEEEEENS4_6LayoutINS5_IJSC_SC_SC_EEENS5_IJNSA_ILi0EEESV_SV_EEEEENS5_IJNS4_10UnderscoreESY_SY_EEEEENS4_18SM100_TMA_2SM_LOADENS4_14ComposedLayoutINS4_7SwizzleILi3ELi4ELi3EEENS4_18smem_ptr_flag_bitsILi16EEENST_INS5_IJNSA_ILi8EEENSA_ILi64EEEEEENS5_IJS18_SC_EEEEEEEvNS4_8identityES11_S1C_vS1D_EENS_8epilogue10collective18CollectiveEpilogueINS1F_23Sm100TmaWarpSpecializedILi3ELi2ELi32ELb1ELb0EEEJNS5_IJSH_SG_SH_EEENS5_IJNST_ISH_SC_EENST_INSA_ILi32EEESC_EEEEESJ_SK_SJ_SK_NS1F_6fusion15FusionCallbacksIS1J_NS1P_17LinearCombinationISJ_fSJ_fLNS_15FloatRoundStyleE2EEES1K_S1O_JEEENS4_5SM1004TMEM4LOAD26SM100_TMEM_LOAD_32dp32b32xENS4_13SM90_TMA_LOADENS12_INS13_ILi2ELi4ELi3EEES16_NST_INS5_IJS17_S1M_EEENS5_IJS1M_SC_EEEEEEENS4_39AutoVectorizingCopyWithAssumedAlignmentILi128EEENS4_14SM90_TMA_STOREES24_S26_S26_EEEvvEEEEvNT_6ParamsE) ;  /* 0xffffff6802787950 */ /* 0x000fea0003c3ffff */
.L_x_183:
[----:B------:R-:W-:-:S00]  /*9620*/  BRA `(.L_x_183) ;  /* 0xfffffffc00fc7947 */ /* 0x000fc0000383ffff */
[----:B------:R-:W-:-:S00]  /*9630*/  NOP ;  /* 0x0000000000007918 */ /* 0x000fc00000000000 */
        /* <DEDUP_REMOVED lines=12> */
.L_x_184:


//--------------------- .nv.global.init           --------------------------
	.section	.nv.global.init,"aw",@progbits
.nv.global.init:
	.type		$str$27,@object
	.size		$str$27,($str$28 - $str$27)
$str$27:
        /*0000*/ 	.byte	0x28, 0x61, 0x64, 0x64, 0x72, 0x65, 0x73, 0x73, 0x20, 0x26, 0x20, 0x6d, 0x61, 0x73, 0x6b, 0x29
        /*0010*/ 	.byte	0x20, 0x3d, 0x3d, 0x20, 0x30, 0x00
	.type		$str$28,@object
	.size		$str$28,($str$26 - $str$28)
$str$28:
        /*0016*/ 	.byte	0x2f, 0x74, 0x6d, 0x70, 0x2f, 0x63, 0x75, 0x74, 0x6c, 0x61, 0x73, 0x73, 0x5f, 0x73, 0x77, 0x65
        /*0026*/ 	.byte	0x65, 0x70, 0x5f, 0x73, 0x72, 0x63, 0x2f, 0x69, 0x6e, 0x63, 0x6c, 0x75, 0x64, 0x65, 0x2f, 0x63
        /*0036*/ 	.byte	0x75, 0x74, 0x65, 0x2f, 0x70, 0x6f, 0x69, 0x6e, 0x74, 0x65, 0x72, 0x5f, 0x66, 0x6c, 0x61, 0x67
        /*0046*/ 	.byte	0x67, 0x65, 0x64, 0x2e, 0x68, 0x70, 0x70, 0x00
	.type		$str$26,@object
	.size		$str$26,($str$25 - $str$26)
$str$26:
        /*004e*/ 	.byte	0x2f, 0x74, 0x6d, 0x70, 0x2f, 0x63, 0x75, 0x74, 0x6c, 0x61, 0x73, 0x73, 0x5f, 0x73, 0x77, 0x65
        /*005e*/ 	.byte	0x65, 0x70, 0x5f, 0x73, 0x72, 0x63, 0x2f, 0x69, 0x6e, 0x63, 0x6c, 0x75, 0x64, 0x65, 0x2f, 0x63
        /*006e*/ 	.byte	0x75, 0x74, 0x65, 0x2f, 0x61, 0x74, 0x6f, 0x6d, 0x2f, 0x63, 0x6f, 0x70, 0x79, 0x5f, 0x74, 0x72
        /*007e*/ 	.byte	0x61, 0x69, 0x74, 0x73, 0x5f, 0x73, 0x6d, 0x31, 0x30, 0x30, 0x2e, 0x68, 0x70, 0x70, 0x00
	.type		$str$25,@object
	.size		$str$25,(__unnamed_1 - $str$25)
$str$25:
        /*008d*/ 	.byte	0x28, 0x28, 0x75, 0x69, 0x6e, 0x74, 0x33, 0x32, 0x5f, 0x74, 0x28, 0x74, 0x68, 0x72, 0x65, 0x61
        /*009d*/ 	.byte	0x64, 0x49, 0x64, 0x78, 0x2e, 0x78, 0x29, 0x20, 0x2f, 0x20, 0x33, 0x32, 0x29, 0x20, 0x25, 0x20
        /*00ad*/ 	.byte	0x34, 0x29, 0x20, 0x3d, 0x3d, 0x20, 0x28, 0x28, 0x28, 0x74, 0x6d, 0x65, 0x6d, 0x5f, 0x61, 0x64
        /*00bd*/ 	.byte	0x64, 0x72, 0x20, 0x3e, 0x3e, 0x20, 0x31, 0x36, 0x29, 0x20, 0x2f, 0x20, 0x33, 0x32, 0x29, 0x20
        /*00cd*/ 	.byte	0x25, 0x20, 0x34, 0x29, 0x00
	.type		__unnamed_1,@object
	.size		__unnamed_1,(__unnamed_2 - __unnamed_1)
__unnamed_1:
        /*00d2*/ 	.byte	0x61, 0x75, 0x74, 0x6f, 0x20, 0x63, 0x75, 0x74, 0x65, 0x3a, 0x3a, 0x61, 0x73, 0x5f, 0x70, 0x6f
        /* <DEDUP_REMOVED lines=24> */
        /*0262*/ 	.byte	0x34, 0x30, 0x39, 0x36, 0x3e, 0x3e, 0x3e, 0x3e, 0x5d, 0x00
	.type		__unnamed_2,@object
	.size		__unnamed_2,(.L_2 - __unnamed_2)
__unnamed_2:
        /* <DEDUP_REMOVED lines=42> */
        /*050c*/ 	.byte	0x3e, 0x3e, 0x5d, 0x00
.L_2:


//--------------------- .nv.shared._ZN7cutlass13device_kernelINS_4gemm6kernel13GemmUniversalIN4cute5tupleIJiiiiEEENS1_10collective13CollectiveMmaINS1_35MainloopSm100TmaUmmaWarpSpecializedILi4ELi2ELi4ENS5_IJNS4_1CILi2EEENSA_ILi1EEESC_EEEEENS5_IJNSA_ILi256EEENSA_ILi96EEENSA_ILi128EEEEEENS_10bfloat16_tENS5_IJlSC_lEEESJ_SK_NS4_8TiledMMAINS4_8MMA_AtomIJNS4_26SM100_MMA_F16BF16_2x1SM_SSISJ_SJ_fLi256ELi96ELNS4_4UMMA5MajorE0ELSP_0ELNSO_7ScaleInE0ELSQ_0EEEEEENS4_6LayoutINS5_IJSC_SC_SC_EEENS5_IJNSA_ILi0EEESV_SV_EEEEENS5_IJNS4_10UnderscoreESY_SY_EEEEENS4_18SM100_TMA_2SM_LOADENS4_14ComposedLayoutINS4_7SwizzleILi3ELi4ELi3EEENS4_18smem_ptr_flag_bitsILi16EEENST_INS5_IJNSA_ILi8EEENSA_ILi64EEEEEENS5_IJS18_SC_EEEEEEEvNS4_8identityES11_S1C_vS1D_EENS_8epilogue10collective18CollectiveEpilogueINS1F_23Sm100TmaWarpSpecializedILi3ELi2ELi32ELb1ELb0EEEJNS5_IJSH_SG_SH_EEENS5_IJNST_ISH_SC_EENST_INSA_ILi32EEESC_EEEEESJ_SK_SJ_SK_NS1F_6fusion15FusionCallbacksIS1J_NS1P_17LinearCombinationISJ_fSJ_fLNS_15FloatRoundStyleE2EEES1K_S1O_JEEENS4_5SM1004TMEM4LOAD26SM100_TMEM_LOAD_32dp32b32xENS4_13SM90_TMA_LOADENS12_INS13_ILi2ELi4ELi3EEES16_NST_INS5_IJS17_S1M_EEENS5_IJS1M_SC_EEEEEEENS4_39AutoVectorizingCopyWithAssumedAlignmentILi128EEENS4_14SM90_TMA_STOREES24_S26_S26_EEEvvEEEEvNT_6ParamsE --------------------------
	.section	.nv.shared._ZN7cutlass13device_kernelINS_4gemm6kernel13GemmUniversalIN4cute5tupleIJiiiiEEENS1_10collective13CollectiveMmaINS1_35MainloopSm100TmaUmmaWarpSpecializedILi4ELi2ELi4ENS5_IJNS4_1CILi2EEENSA_ILi1EEESC_EEEEENS5_IJNSA_ILi256EEENSA_ILi96EEENSA_ILi128EEEEEENS_10bfloat16_tENS5_IJlSC_lEEESJ_SK_NS4_8TiledMMAINS4_8MMA_AtomIJNS4_26SM100_MMA_F16BF16_2x1SM_SSISJ_SJ_fLi256ELi96ELNS4_4UMMA5MajorE0ELSP_0ELNSO_7ScaleInE0ELSQ_0EEEEEENS4_6LayoutINS5_IJSC_SC_SC_EEENS5_IJNSA_ILi0EEESV_SV_EEEEENS5_IJNS4_10UnderscoreESY_SY_EEEEENS4_18SM100_TMA_2SM_LOADENS4_14ComposedLayoutINS4_7SwizzleILi3ELi4ELi3EEENS4_18smem_ptr_flag_bitsILi16EEENST_INS5_IJNSA_ILi8EEENSA_ILi64EEEEEENS5_IJS18_SC_EEEEEEEvNS4_8identityES11_S1C_vS1D_EENS_8epilogue10collective18CollectiveEpilogueINS1F_23Sm100TmaWarpSpecializedILi3ELi2ELi32ELb1ELb0EEEJNS5_IJSH_SG_SH_EEENS5_IJNST_ISH_SC_EENST_INSA_ILi32EEESC_EEEEESJ_SK_SJ_SK_NS1F_6fusion15FusionCallbacksIS1J_NS1P_17LinearCombinationISJ_fSJ_fLNS_15FloatRoundStyleE2EEES1K_S1O_JEEENS4_5SM1004TMEM4LOAD26SM100_TMEM_LOAD_32dp32b32xENS4_13SM90_TMA_LOADENS12_INS13_ILi2ELi4ELi3EEES16_NST_INS5_IJS17_S1M_EEENS5_IJS1M_SC_EEEEEEENS4_39AutoVectorizingCopyWithAssumedAlignmentILi128EEENS4_14SM90_TMA_STOREES24_S26_S26_EEEvvEEEEvNT_6ParamsE,"aw",@nobits
	.sectionflags	@""
	.align	16
	.zero		1024


//--------------------- .nv.shared.reserved.0     --------------------------
	.section	.nv.shared.reserved.0,"aw",@nobits
	.weak		__nv_reservedSMEM_offset_0_alias
	.size		__nv_reservedSMEM_offset_0_alias, 0, 64
	.other		__nv_reservedSMEM_offset_0_alias,@"STO_CUDA_RESERVED_SHARED STV_DEFAULT"
__nv_reservedSMEM_offset_0_alias:
	.zero		0
.nv.shared.reserved.0:
	.zero		64
	.weak		__nv_reservedSMEM_tcgen05_partition
	.type		__nv_reservedSMEM_tcgen05_partition,@object
	.size		__nv_reservedSMEM_tcgen05_partition,(.L_0 - __nv_reservedSMEM_tcgen05_partition)
__nv_reservedSMEM_tcgen05_partition:
	.zero		32
.L_0:


//--------------------- .nv.global                --------------------------
	.section	.nv.global,"aw",@nobits
.nv.global:
	.type		_ZN40_INTERNAL_35371ca5_4_k_cu_8e708a91_149154cute1_E,@object
	.size		_ZN40_INTERNAL_35371ca5_4_k_cu_8e708a91_149154cute1_E,(_ZN40_INTERNAL_35371ca5_4_k_cu_8e708a91_149154cuda3std3__45__cpo6cbeginE - _ZN40_INTERNAL_35371ca5_4_k_cu_8e708a91_149154cute1_E)
_ZN40_INTERNAL_35371ca5_4_k_cu_8e708a91_149154cute1_E:
	.zero		1
	.type		_ZN40_INTERNAL_35371ca5_4_k_cu_8e708a91_149154cuda3std3__45__cpo6cbeginE,@object
	.size		_ZN40_INTERNAL_35371ca5_4_k_cu_8e708a91_149154cuda3std3__45__cpo6cbeginE,(_ZN40_INTERNAL_35371ca5_4_k_cu_8e708a91_149154cuda3std3__48in_placeE - _ZN40_INTERNAL_35371ca5_4_k_cu_8e708a91_149154cuda3std3__45__cpo6cbeginE)
_ZN40_INTERNAL_35371ca5_4_k_cu_8e708a91_149154cuda3std3__45__cpo6cbeginE:
	.zero		1
	.type		_ZN40_INTERNAL_35371ca5_4_k_cu_8e708a91_149154cuda3std3__48in_placeE,@object
	.size		_ZN40_INTERNAL_35371ca5_4_k_cu_8e708a91_149154cuda3std3__48in_placeE,(_ZN40_INTERNAL_35371ca5_4_k_cu_8e708a91_149154cuda3std6ranges3__45__cpo9iter_moveE - _ZN40_INTERNAL_35371ca5_4_k_cu_8e708a91_149154cuda3std3__48in_placeE)
_ZN40_INTERNAL_35371ca5_4_k_cu_8e708a91_149154cuda3std3__48in_placeE:
	.zero		1
	.type		_ZN40_INTERNAL_35371ca5_4_k_cu_8e708a91_149154cuda3std6ranges3__45__cpo9iter_moveE,@object
	.size		_ZN40_INTERNAL_35371ca5_4_k_cu_8e708a91_149154cuda3std6ranges3__45__cpo9iter_moveE,(_ZN40_INTERNAL_35371ca5_4_k_cu_8e708a91_149154cuda3std3__45__cpo5beginE - _ZN40_INTERNAL_35371ca5_4_k_cu_8e708a91_149154cuda3std6ranges3__45__cpo9iter_moveE)
_ZN40_INTERNAL_35371ca5_4_k_cu_8e708a91_149154cuda3std6ranges3__45__cpo9iter_moveE:
	.zero		1
	.type		_ZN40_INTERNAL_35371ca5_4_k_cu_8e708a91_149154cuda3std3__45__cpo5beginE,@object
	.size		_ZN40_INTERNAL_35371ca5_4_k_cu_8e708a91_149154cuda3std3__45__cpo5beginE,(_ZN40_INTERNAL_35371ca5_4_k_cu_8e708a91_149154cuda3std3__442_GLOBAL__N__35371ca5_4_k_cu_8e708a91_149156ignoreE - _ZN40_INTERNAL_35371ca5_4_k_cu_8e708a91_149154cuda3std3__45__cpo5beginE)
_ZN40_INTERNAL_35371ca5_4_k_cu_8e708a91_149154cuda3std3__45__cpo5beginE:
	.zero		1
	.type		_ZN40_INTERNAL_35371ca5_4_k_cu_8e708a91_149154cuda3std3__442_GLOBAL__N__35371ca5_4_k_cu_8e708a91_149156ignoreE,@object
	.size		_ZN40_INTERNAL_35371ca5_4_k_cu_8e708a91_149154cuda3std3__442_GLOBAL__N__35371ca5_4_k_cu_8e708a91_149156ignoreE,(_ZN40_INTERNAL_35371ca5_4_k_cu_8e708a91_149154cute7productE - _ZN40_INTERNAL_35371ca5_4_k_cu_8e708a91_149154cuda3std3__442_GLOBAL__N__35371ca5_4_k_cu_8e708a91_149156ignoreE)
_ZN40_INTERNAL_35371ca5_4_k_cu_8e708a91_149154cuda3std3__442_GLOBAL__N__35371ca5_4_k_cu_8e708a91_149156ignoreE:
	.zero		1
	.type		_ZN40_INTERNAL_35371ca5_4_k_cu_8e708a91_149154cute7productE,@object
	.size		_ZN40_INTERNAL_35371ca5_4_k_cu_8e708a91_149154cute7productE,(_ZN40_INTERNAL_35371ca5_4_k_cu_8e708a91_149154cuda3std3__45__cpo3endE - _ZN40_INTERNAL_35371ca5_4_k_cu_8e708a91_149154cute7productE)
_ZN40_INTERNAL_35371ca5_4_k_cu_8e708a91_149154cute7productE:
	.zero		1
	.type		_ZN40_INTERNAL_35371ca5_4_k_cu_8e708a91_149154cuda3std3__45__cpo3endE,@object
	.size		_ZN40_INTERNAL_35371ca5_4_k_cu_8e708a91_149154cuda3std3__45__cpo3endE,(_ZN40_INTERNAL_35371ca5_4_k_cu_8e708a91_149154cuda3std3__419piecewise_constructE - _ZN40_INTERNAL_35371ca5_4_k_cu_8e708a91_149154cuda3std3__45__cpo3endE)
_ZN40_INTERNAL_35371ca5_4_k_cu_8e708a91_149154cuda3std3__45__cpo3endE:
	.zero		1
	.type		_ZN40_INTERNAL_35371ca5_4_k_cu_8e708a91_149154cuda3std3__419piecewise_constructE,@object
	.size		_ZN40_INTERNAL_35371ca5_4_k_cu_8e708a91_149154cuda3std3__419piecewise_constructE,(_ZN40_INTERNAL_35371ca5_4_k_cu_8e708a91_149154cuda3std3__45__cpo4cendE - _ZN40_INTERNAL_35371ca5_4_k_cu_8e708a91_149154cuda3std3__419piecewise_constructE)
_ZN40_INTERNAL_35371ca5_4_k_cu_8e708a91_149154cuda3std3__419piecewise_constructE:
	.zero		1
	.type		_ZN40_INTERNAL_35371ca5_4_k_cu_8e708a91_149154cuda3std3__45__cpo4cendE,@object
	.size		_ZN40_INTERNAL_35371ca5_4_k_cu_8e708a91_149154cuda3std3__45__cpo4cendE,(_ZN40_INTERNAL_35371ca5_4_k_cu_8e708a91_149154cuda3std6ranges3__45__cpo4swapE - _ZN40_INTERNAL_35371ca5_4_k_cu_8e708a91_149154cuda3std3__45__cpo4cendE)
_ZN40_INTERNAL_35371ca5_4_k_cu_8e708a91_149154cuda3std3__45__cpo4cendE:
	.zero		1
	.type		_ZN40_INTERNAL_35371ca5_4_k_cu_8e708a91_149154cuda3std6ranges3__45__cpo4swapE,@object
	.size		_ZN40_INTERNAL_35371ca5_4_k_cu_8e708a91_149154cuda3std6ranges3__45__cpo4swapE,(.L_10 - _ZN40_INTERNAL_35371ca5_4_k_cu_8e708a91_149154cuda3std6ranges3__45__cpo4swapE)
_ZN40_INTERNAL_35371ca5_4_k_cu_8e708a91_149154cuda3std6ranges3__45__cpo4swapE:
	.zero		1
.L_10:


//--------------------- .nv.constant0._ZN7cutlass13device_kernelINS_4gemm6kernel13GemmUniversalIN4cute5tupleIJiiiiEEENS1_10collective13CollectiveMmaINS1_35MainloopSm100TmaUmmaWarpSpecializedILi4ELi2ELi4ENS5_IJNS4_1CILi2EEENSA_ILi1EEESC_EEEEENS5_IJNSA_ILi256EEENSA_ILi96EEENSA_ILi128EEEEEENS_10bfloat16_tENS5_IJlSC_lEEESJ_SK_NS4_8TiledMMAINS4_8MMA_AtomIJNS4_26SM100_MMA_F16BF16_2x1SM_SSISJ_SJ_fLi256ELi96ELNS4_4UMMA5MajorE0ELSP_0ELNSO_7ScaleInE0ELSQ_0EEEEEENS4_6LayoutINS5_IJSC_SC_SC_EEENS5_IJNSA_ILi0EEESV_SV_EEEEENS5_IJNS4_10UnderscoreESY_SY_EEEEENS4_18SM100_TMA_2SM_LOADENS4_14ComposedLayoutINS4_7SwizzleILi3ELi4ELi3EEENS4_18smem_ptr_flag_bitsILi16EEENST_INS5_IJNSA_ILi8EEENSA_ILi64EEEEEENS5_IJS18_SC_EEEEEEEvNS4_8identityES11_S1C_vS1D_EENS_8epilogue10collective18CollectiveEpilogueINS1F_23Sm100TmaWarpSpecializedILi3ELi2ELi32ELb1ELb0EEEJNS5_IJSH_SG_SH_EEENS5_IJNST_ISH_SC_EENST_INSA_ILi32EEESC_EEEEESJ_SK_SJ_SK_NS1F_6fusion15FusionCallbacksIS1J_NS1P_17LinearCombinationISJ_fSJ_fLNS_15FloatRoundStyleE2EEES1K_S1O_JEEENS4_5SM1004TMEM4LOAD26SM100_TMEM_LOAD_32dp32b32xENS4_13SM90_TMA_LOADENS12_INS13_ILi2ELi4ELi3EEES16_NST_INS5_IJS17_S1M_EEENS5_IJS1M_SC_EEEEEEENS4_39AutoVectorizingCopyWithAssumedAlignmentILi128EEENS4_14SM90_TMA_STOREES24_S26_S26_EEEvvEEEEvNT_6ParamsE --------------------------
	.section	.nv.constant0._ZN7cutlass13device_kernelINS_4gemm6kernel13GemmUniversalIN4cute5tupleIJiiiiEEENS1_10collective13CollectiveMmaINS1_35MainloopSm100TmaUmmaWarpSpecializedILi4ELi2ELi4ENS5_IJNS4_1CILi2EEENSA_ILi1EEESC_EEEEENS5_IJNSA_ILi256EEENSA_ILi96EEENSA_ILi128EEEEEENS_10bfloat16_tENS5_IJlSC_lEEESJ_SK_NS4_8TiledMMAINS4_8MMA_AtomIJNS4_26SM100_MMA_F16BF16_2x1SM_SSISJ_SJ_fLi256ELi96ELNS4_4UMMA5MajorE0ELSP_0ELNSO_7ScaleInE0ELSQ_0EEEEEENS4_6LayoutINS5_IJSC_SC_SC_EEENS5_IJNSA_ILi0EEESV_SV_EEEEENS5_IJNS4_10UnderscoreESY_SY_EEEEENS4_18SM100_TMA_2SM_LOADENS4_14ComposedLayoutINS4_7SwizzleILi3ELi4ELi3EEENS4_18smem_ptr_flag_bitsILi16EEENST_INS5_IJNSA_ILi8EEENSA_ILi64EEEEEENS5_IJS18_SC_EEEEEEEvNS4_8identityES11_S1C_vS1D_EENS_8epilogue10collective18CollectiveEpilogueINS1F_23Sm100TmaWarpSpecializedILi3ELi2ELi32ELb1ELb0EEEJNS5_IJSH_SG_SH_EEENS5_IJNST_ISH_SC_EENST_INSA_ILi32EEESC_EEEEESJ_SK_SJ_SK_NS1F_6fusion15FusionCallbacksIS1J_NS1P_17LinearCombinationISJ_fSJ_fLNS_15FloatRoundStyleE2EEES1K_S1O_JEEENS4_5SM1004TMEM4LOAD26SM100_TMEM_LOAD_32dp32b32xENS4_13SM90_TMA_LOADENS12_INS13_ILi2ELi4ELi3EEES16_NST_INS5_IJS17_S1M_EEENS5_IJS1M_SC_EEEEEEENS4_39AutoVectorizingCopyWithAssumedAlignmentILi128EEENS4_14SM90_TMA_STOREES24_S26_S26_EEEvvEEEEvNT_6ParamsE,"a",@progbits
	.sectionflags	@""
	.align	4
.nv.constant0._ZN7cutlass13device_kernelINS_4gemm6kernel13GemmUniversalIN4cute5tupleIJiiiiEEENS1_10collective13CollectiveMmaINS1_35MainloopSm100TmaUmmaWarpSpecializedILi4ELi2ELi4ENS5_IJNS4_1CILi2EEENSA_ILi1EEESC_EEEEENS5_IJNSA_ILi256EEENSA_ILi96EEENSA_ILi128EEEEEENS_10bfloat16_tENS5_IJlSC_lEEESJ_SK_NS4_8TiledMMAINS4_8MMA_AtomIJNS4_26SM100_MMA_F16BF16_2x1SM_SSISJ_SJ_fLi256ELi96ELNS4_4UMMA5MajorE0ELSP_0ELNSO_7ScaleInE0ELSQ_0EEEEEENS4_6LayoutINS5_IJSC_SC_SC_EEENS5_IJNSA_ILi0EEESV_SV_EEEEENS5_IJNS4_10UnderscoreESY_SY_EEEEENS4_18SM100_TMA_2SM_LOADENS4_14ComposedLayoutINS4_7SwizzleILi3ELi4ELi3EEENS4_18smem_ptr_flag_bitsILi16EEENST_INS5_IJNSA_ILi8EEENSA_ILi64EEEEEENS5_IJS18_SC_EEEEEEEvNS4_8identityES11_S1C_vS1D_EENS_8epilogue10collective18CollectiveEpilogueINS1F_23Sm100TmaWarpSpecializedILi3ELi2ELi32ELb1ELb0EEEJNS5_IJSH_SG_SH_EEENS5_IJNST_ISH_SC_EENST_INSA_ILi32EEESC_EEEEESJ_SK_SJ_SK_NS1F_6fusion15FusionCallbacksIS1J_NS1P_17LinearCombinationISJ_fSJ_fLNS_15FloatRoundStyleE2EEES1K_S1O_JEEENS4_5SM1004TMEM4LOAD26SM100_TMEM_LOAD_32dp32b32xENS4_13SM90_TMA_LOADENS12_INS13_ILi2ELi4ELi3EEES16_NST_INS5_IJS17_S1M_EEENS5_IJS1M_SC_EEEEEEENS4_39AutoVectorizingCopyWithAssumedAlignmentILi128EEENS4_14SM90_TMA_STOREES24_S26_S26_EEEvvEEEEvNT_6ParamsE:
	.zero		2944


//--------------------- SYMBOLS --------------------------

	.type		.nv.reservedSmem.offset0,@object
	.size		.nv.reservedSmem.offset0,0x4
	.type		.nv.reservedSmem.cap,@object
	.size		.nv.reservedSmem.cap,0x4
	.type		__assertfail,@function
